// auto-generated by cutlass_sweep.gemm — config: {"arch": "sm_90", "cluster_m": 1, "cluster_n": 1, "dtype": "fp16", "dtype_b": "fp16", "layout": "nt", "stages": 0, "tile_k": 128, "tile_m": 256, "tile_n": 64}
#include "cutlass/cutlass.h"
#include "cutlass/gemm/collective/collective_builder.hpp"
#include "cutlass/gemm/device/gemm_universal_adapter.h"
#include "cutlass/gemm/kernel/gemm_universal.hpp"
#include "cutlass/epilogue/collective/collective_builder.hpp"

using ElemA = cutlass::half_t;
using ElemB = cutlass::half_t;
using ElemCD = cutlass::half_t;
using Acc  = float;
using TileShape    = cute::Shape<cute::_256, cute::_64, cute::_128>;
using ClusterShape = cute::Shape<cute::_1, cute::_1, cute::_1>;

using CollectiveEpilogue = typename cutlass::epilogue::collective::CollectiveBuilder<
    cutlass::arch::Sm90, cutlass::arch::OpClassTensorOp,
    TileShape, ClusterShape,
    cutlass::epilogue::collective::EpilogueTileAuto,
    Acc, Acc,
    ElemCD, cutlass::layout::RowMajor, 128 / cutlass::sizeof_bits<ElemCD>::value,
    ElemCD, cutlass::layout::RowMajor, 128 / cutlass::sizeof_bits<ElemCD>::value,
    cutlass::epilogue::collective::EpilogueScheduleAuto
  >::CollectiveOp;

using CollectiveMainloop = typename cutlass::gemm::collective::CollectiveBuilder<
    cutlass::arch::Sm90, cutlass::arch::OpClassTensorOp,
    ElemA, cutlass::layout::RowMajor, 128 / cutlass::sizeof_bits<ElemA>::value,
    ElemB, cutlass::layout::ColumnMajor, 128 / cutlass::sizeof_bits<ElemB>::value,
    Acc,
    TileShape, ClusterShape,
    cutlass::gemm::collective::StageCountAutoCarveout<static_cast<int>(sizeof(typename CollectiveEpilogue::SharedStorage))>,
    cutlass::gemm::collective::KernelScheduleAuto
  >::CollectiveOp;

using GemmKernel = cutlass::gemm::kernel::GemmUniversal<
    cute::Shape<int,int,int,int>,
    CollectiveMainloop,
    CollectiveEpilogue
>;
using Gemm = cutlass::gemm::device::GemmUniversalAdapter<GemmKernel>;

// Force the device kernel symbol into the cubin without needing a host main.
auto* _anchor = &cutlass::device_kernel<GemmKernel>;


// ===== COMPILED SASS (sm_90a) =====

	.target	sm_90a

	.elftype	@"ET_EXEC"


//--------------------- .note.nv.tkinfo           --------------------------
	.section	.note.nv.tkinfo,"",@"SHT_NOTE"
	.sectionflags	@"SHF_NOTE_NV_TKINFO"
	.tkinfo
        /*0018*/ 	.word	0x00000002
        /*0030*/ 	.string	""
        /*0030*/ 	.string	"ptxas"
        /*0030*/ 	.string	"Cuda compilation tools, release 13.0, V13.0.88"
        /*0030*/ 	.string	"Build cuda_13.0.r13.0/compiler.36424714_0"
        /*0030*/ 	.string	"-arch sm_90a -m 64 "



//--------------------- .note.nv.cuinfo           --------------------------
	.section	.note.nv.cuinfo,"",@"SHT_NOTE"
	.sectionflags	@"SHF_NOTE_NV_CUINFO"
        /*0018*/ 	.short	0x0002
        /*001a*/ 	.short	0x005a
        /*001c*/ 	.short	0x0082
	.zero		2


//--------------------- .nv.info                  --------------------------
	.section	.nv.info,"",@"SHT_CUDA_INFO"
	.align	4


	//----- nvinfo : EIATTR_REGCOUNT
	.align		4
        /*0000*/ 	.byte	0x04, 0x2f
        /*0002*/ 	.short	(.L_15 - .L_14)
	.align		4
.L_14:
        /*0004*/ 	.word	index@(_ZN7cutlass13device_kernelINS_4gemm6kernel13GemmUniversalIN4cute5tupleIJiiiiEEENS1_10collective13CollectiveMmaINS1_34MainloopSm90TmaGmmaWarpSpecializedILi2ENS5_IJNS4_1CILi1EEESB_SB_EEENS1_35KernelTmaWarpSpecializedCooperativeEEENS5_IJNSA_ILi256EEENSA_ILi64EEENSA_ILi128EEEEEENS_6half_tENS5_IJlSB_lEEESJ_SK_NS4_8TiledMMAINS4_8MMA_AtomIJNS4_4SM904GMMA25MMA_64x64x16_F32F16F16_SSILNSO_5MajorE0ELSQ_0ELNSO_7ScaleInE1ELSR_1EEEEEENS4_6LayoutINS5_IJNSA_ILi2EEESB_SB_EEENS5_IJSB_NSA_ILi0EEESX_EEEEENS5_IJNS4_10UnderscoreES10_S10_EEEEENS4_13SM90_TMA_LOADENS4_14ComposedLayoutINS4_7SwizzleILi3ELi4ELi3EEENS4_18smem_ptr_flag_bitsILi16EEENSU_INS5_IJNSA_ILi8EEESG_EEENS5_IJSG_SB_EEEEEEEvNS4_8identityES13_S1D_vS1E_EENS_8epilogue10collective6detail29Sm90TmaWarpSpecializedAdapterINS1H_15DefaultEpilogueISJ_SK_SK_NS1G_6thread17LinearCombinationISJ_Li1EffLNS1L_9ScaleType4KindE0ELNS_15FloatRoundStyleE2ESJ_EENS1_15EpilogueDefaultEEEEEvvEEEEvNT_6ParamsE)
        /*0008*/ 	.word	0x000000a8


	//----- nvinfo : EIATTR_FRAME_SIZE
	.align		4
.L_15:
        /*000c*/ 	.byte	0x04, 0x11
        /*000e*/ 	.short	(.L_17 - .L_16)
	.align		4
.L_16:
        /*0010*/ 	.word	index@(_ZN7cutlass13device_kernelINS_4gemm6kernel13GemmUniversalIN4cute5tupleIJiiiiEEENS1_10collective13CollectiveMmaINS1_34MainloopSm90TmaGmmaWarpSpecializedILi2ENS5_IJNS4_1CILi1EEESB_SB_EEENS1_35KernelTmaWarpSpecializedCooperativeEEENS5_IJNSA_ILi256EEENSA_ILi64EEENSA_ILi128EEEEEENS_6half_tENS5_IJlSB_lEEESJ_SK_NS4_8TiledMMAINS4_8MMA_AtomIJNS4_4SM904GMMA25MMA_64x64x16_F32F16F16_SSILNSO_5MajorE0ELSQ_0ELNSO_7ScaleInE1ELSR_1EEEEEENS4_6LayoutINS5_IJNSA_ILi2EEESB_SB_EEENS5_IJSB_NSA_ILi0EEESX_EEEEENS5_IJNS4_10UnderscoreES10_S10_EEEEENS4_13SM90_TMA_LOADENS4_14ComposedLayoutINS4_7SwizzleILi3ELi4ELi3EEENS4_18smem_ptr_flag_bitsILi16EEENSU_INS5_IJNSA_ILi8EEESG_EEENS5_IJSG_SB_EEEEEEEvNS4_8identityES13_S1D_vS1E_EENS_8epilogue10collective6detail29Sm90TmaWarpSpecializedAdapterINS1H_15DefaultEpilogueISJ_SK_SK_NS1G_6thread17LinearCombinationISJ_Li1EffLNS1L_9ScaleType4KindE0ELNS_15FloatRoundStyleE2ESJ_EENS1_15EpilogueDefaultEEEEEvvEEEEvNT_6ParamsE)
        /*0014*/ 	.word	0x00000000


	//----- nvinfo : EIATTR_MIN_STACK_SIZE
	.align		4
.L_17:
        /*0018*/ 	.byte	0x04, 0x12
        /*001a*/ 	.short	(.L_19 - .L_18)
	.align		4
.L_18:
        /*001c*/ 	.word	index@(_ZN7cutlass13device_kernelINS_4gemm6kernel13GemmUniversalIN4cute5tupleIJiiiiEEENS1_10collective13CollectiveMmaINS1_34MainloopSm90TmaGmmaWarpSpecializedILi2ENS5_IJNS4_1CILi1EEESB_SB_EEENS1_35KernelTmaWarpSpecializedCooperativeEEENS5_IJNSA_ILi256EEENSA_ILi64EEENSA_ILi128EEEEEENS_6half_tENS5_IJlSB_lEEESJ_SK_NS4_8TiledMMAINS4_8MMA_AtomIJNS4_4SM904GMMA25MMA_64x64x16_F32F16F16_SSILNSO_5MajorE0ELSQ_0ELNSO_7ScaleInE1ELSR_1EEEEEENS4_6LayoutINS5_IJNSA_ILi2EEESB_SB_EEENS5_IJSB_NSA_ILi0EEESX_EEEEENS5_IJNS4_10UnderscoreES10_S10_EEEEENS4_13SM90_TMA_LOADENS4_14ComposedLayoutINS4_7SwizzleILi3ELi4ELi3EEENS4_18smem_ptr_flag_bitsILi16EEENSU_INS5_IJNSA_ILi8EEESG_EEENS5_IJSG_SB_EEEEEEEvNS4_8identityES13_S1D_vS1E_EENS_8epilogue10collective6detail29Sm90TmaWarpSpecializedAdapterINS1H_15DefaultEpilogueISJ_SK_SK_NS1G_6thread17LinearCombinationISJ_Li1EffLNS1L_9ScaleType4KindE0ELNS_15FloatRoundStyleE2ESJ_EENS1_15EpilogueDefaultEEEEEvvEEEEvNT_6ParamsE)
        /*0020*/ 	.word	0x00000000
.L_19:


//--------------------- .nv.compat                --------------------------
	.section	.nv.compat,"",@"SHT_CUDA_COMPAT_INFO"
	.align	4
        /*0000*/ 	.byte	0x02, 0x09, 0x01, 0x00, 0x02, 0x02, 0x04, 0x00, 0x02, 0x05, 0x05, 0x00, 0x03, 0x07, 0x01, 0x01
        /*0010*/ 	.byte	0x02, 0x03, 0x01, 0x00, 0x02, 0x06, 0x01, 0x00, 0x04, 0x0b, 0x08, 0x00, 0x00, 0x00, 0x00, 0x00
        /*0020*/ 	.byte	0x00, 0x00, 0x00, 0x00


//--------------------- .nv.info._ZN7cutlass13device_kernelINS_4gemm6kernel13GemmUniversalIN4cute5tupleIJiiiiEEENS1_10collective13CollectiveMmaINS1_34MainloopSm90TmaGmmaWarpSpecializedILi2ENS5_IJNS4_1CILi1EEESB_SB_EEENS1_35KernelTmaWarpSpecializedCooperativeEEENS5_IJNSA_ILi256EEENSA_ILi64EEENSA_ILi128EEEEEENS_6half_tENS5_IJlSB_lEEESJ_SK_NS4_8TiledMMAINS4_8MMA_AtomIJNS4_4SM904GMMA25MMA_64x64x16_F32F16F16_SSILNSO_5MajorE0ELSQ_0ELNSO_7ScaleInE1ELSR_1EEEEEENS4_6LayoutINS5_IJNSA_ILi2EEESB_SB_EEENS5_IJSB_NSA_ILi0EEESX_EEEEENS5_IJNS4_10UnderscoreES10_S10_EEEEENS4_13SM90_TMA_LOADENS4_14ComposedLayoutINS4_7SwizzleILi3ELi4ELi3EEENS4_18smem_ptr_flag_bitsILi16EEENSU_INS5_IJNSA_ILi8EEESG_EEENS5_IJSG_SB_EEEEEEEvNS4_8identityES13_S1D_vS1E_EENS_8epilogue10collective6detail29Sm90TmaWarpSpecializedAdapterINS1H_15DefaultEpilogueISJ_SK_SK_NS1G_6thread17LinearCombinationISJ_Li1EffLNS1L_9ScaleType4KindE0ELNS_15FloatRoundStyleE2ESJ_EENS1_15EpilogueDefaultEEEEEvvEEEEvNT_6ParamsE --------------------------
	.section	.nv.info._ZN7cutlass13device_kernelINS_4gemm6kernel13GemmUniversalIN4cute5tupleIJiiiiEEENS1_10collective13CollectiveMmaINS1_34MainloopSm90TmaGmmaWarpSpecializedILi2ENS5_IJNS4_1CILi1EEESB_SB_EEENS1_35KernelTmaWarpSpecializedCooperativeEEENS5_IJNSA_ILi256EEENSA_ILi64EEENSA_ILi128EEEEEENS_6half_tENS5_IJlSB_lEEESJ_SK_NS4_8TiledMMAINS4_8MMA_AtomIJNS4_4SM904GMMA25MMA_64x64x16_F32F16F16_SSILNSO_5MajorE0ELSQ_0ELNSO_7ScaleInE1ELSR_1EEEEEENS4_6LayoutINS5_IJNSA_ILi2EEESB_SB_EEENS5_IJSB_NSA_ILi0EEESX_EEEEENS5_IJNS4_10UnderscoreES10_S10_EEEEENS4_13SM90_TMA_LOADENS4_14ComposedLayoutINS4_7SwizzleILi3ELi4ELi3EEENS4_18smem_ptr_flag_bitsILi16EEENSU_INS5_IJNSA_ILi8EEESG_EEENS5_IJSG_SB_EEEEEEEvNS4_8identityES13_S1D_vS1E_EENS_8epilogue10collective6detail29Sm90TmaWarpSpecializedAdapterINS1H_15DefaultEpilogueISJ_SK_SK_NS1G_6thread17LinearCombinationISJ_Li1EffLNS1L_9ScaleType4KindE0ELNS_15FloatRoundStyleE2ESJ_EENS1_15EpilogueDefaultEEEEEvvEEEEvNT_6ParamsE,"",@"SHT_CUDA_INFO"
	.sectionflags	@""
	.align	4


	//----- nvinfo : EIATTR_CUDA_API_VERSION
	.align		4
        /*0000*/ 	.byte	0x04, 0x37
        /*0002*/ 	.short	(.L_21 - .L_20)
.L_20:
        /*0004*/ 	.word	0x00000082


	//----- nvinfo : EIATTR_KPARAM_INFO
	.align		4
.L_21:
        /*0008*/ 	.byte	0x04, 0x17
        /*000a*/ 	.short	(.L_23 - .L_22)
.L_22:
        /*000c*/ 	.word	0x00000000
        /*0010*/ 	.short	0x0000
        /*0012*/ 	.short	0x0070
        /*0014*/ 	.byte	0x00, 0xf0, 0x01, 0x10


	//----- nvinfo : EIATTR_SPARSE_MMA_MASK
	.align		4
.L_23:
        /*0018*/ 	.byte	0x03, 0x50
        /*001a*/ 	.short	0x0000


	//----- nvinfo : EIATTR_MAXREG_COUNT
	.align		4
        /*001c*/ 	.byte	0x03, 0x1b
        /*001e*/ 	.short	0x00a8


	//----- nvinfo : EIATTR_NUM_BARRIERS
	.align		4
        /*0020*/ 	.byte	0x02, 0x4c
        /*0022*/ 	.byte	0x01
	.zero		1


	//----- nvinfo : EIATTR_EXTERNS
	.align		4
        /*0024*/ 	.byte	0x04, 0x0f
        /*0026*/ 	.short	(.L_25 - .L_24)


	//   ....[0]....
	.align		4
.L_24:
        /*0028*/ 	.word	index@(__assertfail)


	//----- nvinfo : EIATTR_MERCURY_ISA_VERSION
	.align		4
.L_25:
        /*002c*/ 	.byte	0x03, 0x5f
        /*002e*/ 	.short	0x0101


	//----- nvinfo : EIATTR_INT_WARP_WIDE_INSTR_OFFSETS
	.align		4
        /*0030*/ 	.byte	0x04, 0x31
        /*0032*/ 	.short	(.L_27 - .L_26)


	//   ....[0]....
.L_26:
        /*0034*/ 	.word	0x00000370


	//   ....[1]....
        /*0038*/ 	.word	0x00000380


	//   ....[2]....
        /*003c*/ 	.word	0x000004b0


	//----- nvinfo : EIATTR_COOP_GROUP_MASK_REGIDS
	.align		4
.L_27:
        /*0040*/ 	.byte	0x04, 0x29
        /*0042*/ 	.short	(.L_29 - .L_28)


	//   ....[0]....
.L_28:
        /*0044*/ 	.word	0xffffffff


	//   ....[1]....
        /*0048*/ 	.word	0xffffffff


	//   ....[2]....
        /*004c*/ 	.word	0xffffffff


	//   ....[3]....
        /*0050*/ 	.word	0xffffffff


	//   ....[4]....
        /*0054*/ 	.word	0xffffffff


	//----- nvinfo : EIATTR_COOP_GROUP_INSTR_OFFSETS
	.align		4
.L_29:
        /*0058*/ 	.byte	0x04, 0x28
        /*005a*/ 	.short	(.L_31 - .L_30)


	//   ....[0]....
.L_30:
        /*005c*/ 	.word	0x00000060


	//   ....[1]....
        /*0060*/ 	.word	0x00000070


	//   ....[2]....
        /*0064*/ 	.word	0x00000130


	//   ....[3]....
        /*0068*/ 	.word	0x00000280


	//   ....[4]....
        /*006c*/ 	.word	0x000011c0


	//----- nvinfo : EIATTR_REG_RECONFIG
	.align		4
.L_31:
        /*0070*/ 	.byte	0x01, 0x54
	.zero		2


	//----- nvinfo : EIATTR_SYSCALL_OFFSETS
	.align		4
        /*0074*/ 	.byte	0x04, 0x46
        /*0076*/ 	.short	(.L_33 - .L_32)


	//   ....[0]....
.L_32:
        /*0078*/ 	.word	0x000013b0


	//----- nvinfo : EIATTR_MBARRIER_INSTR_OFFSETS
	.align		4
.L_33:
        /*007c*/ 	.byte	0x04, 0x39
        /*007e*/ 	.short	(.L_35 - .L_34)


	//   ....[0]....
.L_34:
        /*0080*/ 	.word	0x00000230
        /*0084*/ 	.word	0x000000ff
        /*0088*/ 	.word	0x00000000
        /*008c*/ 	.short	0x0100
        /*008e*/ 	.byte	0x08
	.zero		1


	//   ....[1]....
        /*0090*/ 	.word	0x00000240
        /*0094*/ 	.word	0x000000ff
        /*0098*/ 	.word	0x00000010
        /*009c*/ 	.short	0x0100
        /*009e*/ 	.byte	0x08
	.zero		1


	//   ....[2]....
        /*00a0*/ 	.word	0x00000250
        /*00a4*/ 	.word	0x000000ff
        /*00a8*/ 	.word	0x00000008
        /*00ac*/ 	.short	0x0100
        /*00ae*/ 	.byte	0x08
	.zero		1


	//   ....[3]....
        /*00b0*/ 	.word	0x00000260
        /*00b4*/ 	.word	0x000000ff
        /*00b8*/ 	.word	0x00000018
        /*00bc*/ 	.short	0x0100
        /*00be*/ 	.byte	0x08
	.zero		1


	//   ....[4]....
        /*00c0*/ 	.word	0x00000530
        /*00c4*/ 	.word	0x000000ff
        /*00c8*/ 	.word	0x00000030
        /*00cc*/ 	.short	0x0100
        /*00ce*/ 	.byte	0x08
	.zero		1


	//   ....[5]....
        /*00d0*/ 	.word	0x00000590
        /*00d4*/ 	.word	0x000000ff
        /*00d8*/ 	.word	0x00000038
        /*00dc*/ 	.short	0x0100
        /*00de*/ 	.byte	0x08
	.zero		1


	//   ....[6]....
        /*00e0*/ 	.word	0x00001430
        /*00e4*/ 	.word	0x00000003
        /*00e8*/ 	.word	0x00000000
        /*00ec*/ 	.short	0x010a
        /*00ee*/ 	.byte	0x3f
	.zero		1


	//   ....[7]....
        /*00f0*/ 	.word	0x00001490
        /*00f4*/ 	.word	0x00000003
        /*00f8*/ 	.word	0x00000000
        /*00fc*/ 	.short	0x010a
        /*00fe*/ 	.byte	0x3f
	.zero		1


	//   ....[8]....
        /*0100*/ 	.word	0x00001cc0
        /*0104*/ 	.word	0x000000ff
        /*0108*/ 	.word	0x00000000
        /*010c*/ 	.short	0x010a
        /*010e*/ 	.byte	0x04
	.zero		1


	//   ....[9]....
        /*0110*/ 	.word	0x00001d00
        /*0114*/ 	.word	0x000000ff
        /*0118*/ 	.word	0x00000000
        /*011c*/ 	.short	0x010a
        /*011e*/ 	.byte	0x04
	.zero		1


	//   ....[10]....
        /*0120*/ 	.word	0x00002420
        /*0124*/ 	.word	0x000000ff
        /*0128*/ 	.word	0x00000000
        /*012c*/ 	.short	0x0101
        /*012e*/ 	.byte	0x0a
	.zero		1


	//   ....[11]....
        /*0130*/ 	.word	0x000025e0
        /*0134*/ 	.word	0x000000ff
        /*0138*/ 	.word	0x00000000
        /*013c*/ 	.short	0x0101
        /*013e*/ 	.byte	0x04
	.zero		1


	//   ....[12]....
        /*0140*/ 	.word	0x00008320
        /*0144*/ 	.word	0x0000000e
        /*0148*/ 	.word	0x00000010
        /*014c*/ 	.short	0x010a
        /*014e*/ 	.byte	0x3f
	.zero		1


	//   ....[13]....
        /*0150*/ 	.word	0x000087a0
        /*0154*/ 	.word	0x00000005
        /*0158*/ 	.word	0x00000038
        /*015c*/ 	.short	0x0101
        /*015e*/ 	.byte	0x3f
	.zero		1


	//   ....[14]....
        /*0160*/ 	.word	0x00008eb0
        /*0164*/ 	.word	0x00000007
        /*0168*/ 	.word	0x00000000
        /*016c*/ 	.short	0x010a
        /*016e*/ 	.byte	0x3f
	.zero		1


	//   ....[15]....
        /*0170*/ 	.word	0x00008f30
        /*0174*/ 	.word	0x00000003
        /*0178*/ 	.word	0x00000000
        /*017c*/ 	.short	0x010a
        /*017e*/ 	.byte	0x3f
	.zero		1


	//   ....[16]....
        /*0180*/ 	.word	0x00008f90
        /*0184*/ 	.word	0x00000003
        /*0188*/ 	.word	0x00000000
        /*018c*/ 	.short	0x010a
        /*018e*/ 	.byte	0x3f
	.zero		1


	//   ....[17]....
        /*0190*/ 	.word	0x00008ff0
        /*0194*/ 	.word	0x00000004
        /*0198*/ 	.word	0x00000000
        /*019c*/ 	.short	0x010a
        /*019e*/ 	.byte	0x3f
	.zero		1


	//   ....[18]....
        /*01a0*/ 	.word	0x000090c0
        /*01a4*/ 	.word	0x0000000e
        /*01a8*/ 	.word	0x00000010
        /*01ac*/ 	.short	0x010a
        /*01ae*/ 	.byte	0x3f
	.zero		1


	//   ....[19]....
        /*01b0*/ 	.word	0x00009190
        /*01b4*/ 	.word	0x00000007
        /*01b8*/ 	.word	0x00000000
        /*01bc*/ 	.short	0x010a
        /*01be*/ 	.byte	0x3f
	.zero		1


	//----- nvinfo : EIATTR_NUM_MBARRIERS
	.align		4
.L_35:
        /*01c0*/ 	.byte	0x03, 0x38
        /*01c2*/ 	.short	0x0006


	//----- nvinfo : EIATTR_EXIT_INSTR_OFFSETS
	.align		4
        /*01c4*/ 	.byte	0x04, 0x1c
        /*01c6*/ 	.short	(.L_37 - .L_36)


	//   ....[0]....
.L_36:
        /*01c8*/ 	.word	0x00000630


	//   ....[1]....
        /*01cc*/ 	.word	0x00000f00


	//   ....[2]....
        /*01d0*/ 	.word	0x00007a00


	//   ....[3]....
        /*01d4*/ 	.word	0x00008030


	//   ....[4]....
        /*01d8*/ 	.word	0x00008f80


	//----- nvinfo : EIATTR_MAX_THREADS
	.align		4
.L_37:
        /*01dc*/ 	.byte	0x04, 0x05
        /*01de*/ 	.short	(.L_39 - .L_38)
.L_38:
        /*01e0*/ 	.word	0x00000180
        /*01e4*/ 	.word	0x00000001
        /*01e8*/ 	.word	0x00000001


	//----- nvinfo : EIATTR_CRS_STACK_SIZE
	.align		4
.L_39:
        /*01ec*/ 	.byte	0x04, 0x1e
        /*01ee*/ 	.short	(.L_41 - .L_40)
.L_40:
        /*01f0*/ 	.word	0x00000000


	//----- nvinfo : EIATTR_CBANK_PARAM_SIZE
	.align		4
.L_41:
        /*01f4*/ 	.byte	0x03, 0x19
        /*01f6*/ 	.short	0x0470


	//----- nvinfo : EIATTR_PARAM_CBANK
	.align		4
        /*01f8*/ 	.byte	0x04, 0x0a
        /*01fa*/ 	.short	(.L_43 - .L_42)
	.align		4
.L_42:
        /*01fc*/ 	.word	index@(.nv.constant0._ZN7cutlass13device_kernelINS_4gemm6kernel13GemmUniversalIN4cute5tupleIJiiiiEEENS1_10collective13CollectiveMmaINS1_34MainloopSm90TmaGmmaWarpSpecializedILi2ENS5_IJNS4_1CILi1EEESB_SB_EEENS1_35KernelTmaWarpSpecializedCooperativeEEENS5_IJNSA_ILi256EEENSA_ILi64EEENSA_ILi128EEEEEENS_6half_tENS5_IJlSB_lEEESJ_SK_NS4_8TiledMMAINS4_8MMA_AtomIJNS4_4SM904GMMA25MMA_64x64x16_F32F16F16_SSILNSO_5MajorE0ELSQ_0ELNSO_7ScaleInE1ELSR_1EEEEEENS4_6LayoutINS5_IJNSA_ILi2EEESB_SB_EEENS5_IJSB_NSA_ILi0EEESX_EEEEENS5_IJNS4_10UnderscoreES10_S10_EEEEENS4_13SM90_TMA_LOADENS4_14ComposedLayoutINS4_7SwizzleILi3ELi4ELi3EEENS4_18smem_ptr_flag_bitsILi16EEENSU_INS5_IJNSA_ILi8EEESG_EEENS5_IJSG_SB_EEEEEEEvNS4_8identityES13_S1D_vS1E_EENS_8epilogue10collective6detail29Sm90TmaWarpSpecializedAdapterINS1H_15DefaultEpilogueISJ_SK_SK_NS1G_6thread17LinearCombinationISJ_Li1EffLNS1L_9ScaleType4KindE0ELNS_15FloatRoundStyleE2ESJ_EENS1_15EpilogueDefaultEEEEEvvEEEEvNT_6ParamsE)
        /*0200*/ 	.short	0x0210
        /*0202*/ 	.short	0x0470


	//----- nvinfo : EIATTR_SW_WAR
	.align		4
.L_43:
        /*0204*/ 	.byte	0x04, 0x36
        /*0206*/ 	.short	(.L_45 - .L_44)
.L_44:
        /*0208*/ 	.word	0x00000008
.L_45:


//--------------------- .nv.callgraph             --------------------------
	.section	.nv.callgraph,"",@"SHT_CUDA_CALLGRAPH"
	.align	4
	.sectionentsize	8
	.align		4
        /*0000*/ 	.word	0x00000000
	.align		4
        /*0004*/ 	.word	0xffffffff
	.align		4
        /*0008*/ 	.word	index@(_ZN7cutlass13device_kernelINS_4gemm6kernel13GemmUniversalIN4cute5tupleIJiiiiEEENS1_10collective13CollectiveMmaINS1_34MainloopSm90TmaGmmaWarpSpecializedILi2ENS5_IJNS4_1CILi1EEESB_SB_EEENS1_35KernelTmaWarpSpecializedCooperativeEEENS5_IJNSA_ILi256EEENSA_ILi64EEENSA_ILi128EEEEEENS_6half_tENS5_IJlSB_lEEESJ_SK_NS4_8TiledMMAINS4_8MMA_AtomIJNS4_4SM904GMMA25MMA_64x64x16_F32F16F16_SSILNSO_5MajorE0ELSQ_0ELNSO_7ScaleInE1ELSR_1EEEEEENS4_6LayoutINS5_IJNSA_ILi2EEESB_SB_EEENS5_IJSB_NSA_ILi0EEESX_EEEEENS5_IJNS4_10UnderscoreES10_S10_EEEEENS4_13SM90_TMA_LOADENS4_14ComposedLayoutINS4_7SwizzleILi3ELi4ELi3EEENS4_18smem_ptr_flag_bitsILi16EEENSU_INS5_IJNSA_ILi8EEESG_EEENS5_IJSG_SB_EEEEEEEvNS4_8identityES13_S1D_vS1E_EENS_8epilogue10collective6detail29Sm90TmaWarpSpecializedAdapterINS1H_15DefaultEpilogueISJ_SK_SK_NS1G_6thread17LinearCombinationISJ_Li1EffLNS1L_9ScaleType4KindE0ELNS_15FloatRoundStyleE2ESJ_EENS1_15EpilogueDefaultEEEEEvvEEEEvNT_6ParamsE)
	.align		4
        /*000c*/ 	.word	index@(__assertfail)
	.align		4
        /*0010*/ 	.word	0x00000000
	.align		4
        /*0014*/ 	.word	0xfffffffe
	.align		4
        /*0018*/ 	.word	0x00000000
	.align		4
        /*001c*/ 	.word	0xfffffffd
	.align		4
        /*0020*/ 	.word	0x00000000
	.align		4
        /*0024*/ 	.word	0xfffffffc


//--------------------- .nv.constant4             --------------------------
	.section	.nv.constant4,"a",@progbits
	.align	8
	.align		8
.nv.constant4:
        /*0000*/ 	.dword	__assertfail
	.align		8
        /*0008*/ 	.dword	__unnamed_1
	.align		8
        /*0010*/ 	.dword	_ZN40_INTERNAL_816edf6f_4_k_cu_43923f81_248614cuda3std3__45__cpo5beginE
	.align		8
        /*0018*/ 	.dword	_ZN40_INTERNAL_816edf6f_4_k_cu_43923f81_248614cuda3std3__45__cpo3endE
	.align		8
        /*0020*/ 	.dword	_ZN40_INTERNAL_816edf6f_4_k_cu_43923f81_248614cuda3std3__45__cpo6cbeginE
	.align		8
        /*0028*/ 	.dword	_ZN40_INTERNAL_816edf6f_4_k_cu_43923f81_248614cuda3std3__45__cpo4cendE
	.align		8
        /*0030*/ 	.dword	_ZN40_INTERNAL_816edf6f_4_k_cu_43923f81_248614cuda3std3__442_GLOBAL__N__816edf6f_4_k_cu_43923f81_248616ignoreE
	.align		8
        /*0038*/ 	.dword	_ZN40_INTERNAL_816edf6f_4_k_cu_43923f81_248614cuda3std3__419piecewise_constructE
	.align		8
        /*0040*/ 	.dword	_ZN40_INTERNAL_816edf6f_4_k_cu_43923f81_248614cuda3std3__48in_placeE
	.align		8
        /*0048*/ 	.dword	_ZN40_INTERNAL_816edf6f_4_k_cu_43923f81_248614cuda3std6ranges3__45__cpo4swapE
	.align		8
        /*0050*/ 	.dword	_ZN40_INTERNAL_816edf6f_4_k_cu_43923f81_248614cuda3std6ranges3__45__cpo9iter_moveE
	.align		8
        /*0058*/ 	.dword	_ZN40_INTERNAL_816edf6f_4_k_cu_43923f81_248614cute7productE
	.align		8
        /*0060*/ 	.dword	_ZN40_INTERNAL_816edf6f_4_k_cu_43923f81_248614cute1_E
	.align		8
        /*0068*/ 	.dword	$str$22
	.align		8
        /*0070*/ 	.dword	$str$23


//--------------------- .text._ZN7cutlass13device_kernelINS_4gemm6kernel13GemmUniversalIN4cute5tupleIJiiiiEEENS1_10collective13CollectiveMmaINS1_34MainloopSm90TmaGmmaWarpSpecializedILi2ENS5_IJNS4_1CILi1EEESB_SB_EEENS1_35KernelTmaWarpSpecializedCooperativeEEENS5_IJNSA_ILi256EEENSA_ILi64EEENSA_ILi128EEEEEENS_6half_tENS5_IJlSB_lEEESJ_SK_NS4_8TiledMMAINS4_8MMA_AtomIJNS4_4SM904GMMA25MMA_64x64x16_F32F16F16_SSILNSO_5MajorE0ELSQ_0ELNSO_7ScaleInE1ELSR_1EEEEEENS4_6LayoutINS5_IJNSA_ILi2EEESB_SB_EEENS5_IJSB_NSA_ILi0EEESX_EEEEENS5_IJNS4_10UnderscoreES10_S10_EEEEENS4_13SM90_TMA_LOADENS4_14ComposedLayoutINS4_7SwizzleILi3ELi4ELi3EEENS4_18smem_ptr_flag_bitsILi16EEENSU_INS5_IJNSA_ILi8EEESG_EEENS5_IJSG_SB_EEEEEEEvNS4_8identityES13_S1D_vS1E_EENS_8epilogue10collective6detail29Sm90TmaWarpSpecializedAdapterINS1H_15DefaultEpilogueISJ_SK_SK_NS1G_6thread17LinearCombinationISJ_Li1EffLNS1L_9ScaleType4KindE0ELNS_15FloatRoundStyleE2ESJ_EENS1_15EpilogueDefaultEEEEEvvEEEEvNT_6ParamsE --------------------------
	.section	.text._ZN7cutlass13device_kernelINS_4gemm6kernel13GemmUniversalIN4cute5tupleIJiiiiEEENS1_10collective13CollectiveMmaINS1_34MainloopSm90TmaGmmaWarpSpecializedILi2ENS5_IJNS4_1CILi1EEESB_SB_EEENS1_35KernelTmaWarpSpecializedCooperativeEEENS5_IJNSA_ILi256EEENSA_ILi64EEENSA_ILi128EEEEEENS_6half_tENS5_IJlSB_lEEESJ_SK_NS4_8TiledMMAINS4_8MMA_AtomIJNS4_4SM904GMMA25MMA_64x64x16_F32F16F16_SSILNSO_5MajorE0ELSQ_0ELNSO_7ScaleInE1ELSR_1EEEEEENS4_6LayoutINS5_IJNSA_ILi2EEESB_SB_EEENS5_IJSB_NSA_ILi0EEESX_EEEEENS5_IJNS4_10UnderscoreES10_S10_EEEEENS4_13SM90_TMA_LOADENS4_14ComposedLayoutINS4_7SwizzleILi3ELi4ELi3EEENS4_18smem_ptr_flag_bitsILi16EEENSU_INS5_IJNSA_ILi8EEESG_EEENS5_IJSG_SB_EEEEEEEvNS4_8identityES13_S1D_vS1E_EENS_8epilogue10collective6detail29Sm90TmaWarpSpecializedAdapterINS1H_15DefaultEpilogueISJ_SK_SK_NS1G_6thread17LinearCombinationISJ_Li1EffLNS1L_9ScaleType4KindE0ELNS_15FloatRoundStyleE2ESJ_EENS1_15EpilogueDefaultEEEEEvvEEEEvNT_6ParamsE,"ax",@progbits
	.align	128
.text._ZN7cutlass13device_kernelINS_4gemm6kernel13GemmUniversalIN4cute5tupleIJiiiiEEENS1_10collective13CollectiveMmaINS1_34MainloopSm90TmaGmmaWarpSpecializedILi2ENS5_IJNS4_1CILi1EEESB_SB_EEENS1_35KernelTmaWarpSpecializedCooperativeEEENS5_IJNSA_ILi256EEENSA_ILi64EEENSA_ILi128EEEEEENS_6half_tENS5_IJlSB_lEEESJ_SK_NS4_8TiledMMAINS4_8MMA_AtomIJNS4_4SM904GMMA25MMA_64x64x16_F32F16F16_SSILNSO_5MajorE0ELSQ_0ELNSO_7ScaleInE1ELSR_1EEEEEENS4_6LayoutINS5_IJNSA_ILi2EEESB_SB_EEENS5_IJSB_NSA_ILi0EEESX_EEEEENS5_IJNS4_10UnderscoreES10_S10_EEEEENS4_13SM90_TMA_LOADENS4_14ComposedLayoutINS4_7SwizzleILi3ELi4ELi3EEENS4_18smem_ptr_flag_bitsILi16EEENSU_INS5_IJNSA_ILi8EEESG_EEENS5_IJSG_SB_EEEEEEEvNS4_8identityES13_S1D_vS1E_EENS_8epilogue10collective6detail29Sm90TmaWarpSpecializedAdapterINS1H_15DefaultEpilogueISJ_SK_SK_NS1G_6thread17LinearCombinationISJ_Li1EffLNS1L_9ScaleType4KindE0ELNS_15FloatRoundStyleE2ESJ_EENS1_15EpilogueDefaultEEEEEvvEEEEvNT_6ParamsE:
        .type           _ZN7cutlass13device_kernelINS_4gemm6kernel13GemmUniversalIN4cute5tupleIJiiiiEEENS1_10collective13CollectiveMmaINS1_34MainloopSm90TmaGmmaWarpSpecializedILi2ENS5_IJNS4_1CILi1EEESB_SB_EEENS1_35KernelTmaWarpSpecializedCooperativeEEENS5_IJNSA_ILi256EEENSA_ILi64EEENSA_ILi128EEEEEENS_6half_tENS5_IJlSB_lEEESJ_SK_NS4_8TiledMMAINS4_8MMA_AtomIJNS4_4SM904GMMA25MMA_64x64x16_F32F16F16_SSILNSO_5MajorE0ELSQ_0ELNSO_7ScaleInE1ELSR_1EEEEEENS4_6LayoutINS5_IJNSA_ILi2EEESB_SB_EEENS5_IJSB_NSA_ILi0EEESX_EEEEENS5_IJNS4_10UnderscoreES10_S10_EEEEENS4_13SM90_TMA_LOADENS4_14ComposedLayoutINS4_7SwizzleILi3ELi4ELi3EEENS4_18smem_ptr_flag_bitsILi16EEENSU_INS5_IJNSA_ILi8EEESG_EEENS5_IJSG_SB_EEEEEEEvNS4_8identityES13_S1D_vS1E_EENS_8epilogue10collective6detail29Sm90TmaWarpSpecializedAdapterINS1H_15DefaultEpilogueISJ_SK_SK_NS1G_6thread17LinearCombinationISJ_Li1EffLNS1L_9ScaleType4KindE0ELNS_15FloatRoundStyleE2ESJ_EENS1_15EpilogueDefaultEEEEEvvEEEEvNT_6ParamsE,@function
        .size           _ZN7cutlass13device_kernelINS_4gemm6kernel13GemmUniversalIN4cute5tupleIJiiiiEEENS1_10collective13CollectiveMmaINS1_34MainloopSm90TmaGmmaWarpSpecializedILi2ENS5_IJNS4_1CILi1EEESB_SB_EEENS1_35KernelTmaWarpSpecializedCooperativeEEENS5_IJNSA_ILi256EEENSA_ILi64EEENSA_ILi128EEEEEENS_6half_tENS5_IJlSB_lEEESJ_SK_NS4_8TiledMMAINS4_8MMA_AtomIJNS4_4SM904GMMA25MMA_64x64x16_F32F16F16_SSILNSO_5MajorE0ELSQ_0ELNSO_7ScaleInE1ELSR_1EEEEEENS4_6LayoutINS5_IJNSA_ILi2EEESB_SB_EEENS5_IJSB_NSA_ILi0EEESX_EEEEENS5_IJNS4_10UnderscoreES10_S10_EEEEENS4_13SM90_TMA_LOADENS4_14ComposedLayoutINS4_7SwizzleILi3ELi4ELi3EEENS4_18smem_ptr_flag_bitsILi16EEENSU_INS5_IJNSA_ILi8EEESG_EEENS5_IJSG_SB_EEEEEEEvNS4_8identityES13_S1D_vS1E_EENS_8epilogue10collective6detail29Sm90TmaWarpSpecializedAdapterINS1H_15DefaultEpilogueISJ_SK_SK_NS1G_6thread17LinearCombinationISJ_Li1EffLNS1L_9ScaleType4KindE0ELNS_15FloatRoundStyleE2ESJ_EENS1_15EpilogueDefaultEEEEEvvEEEEvNT_6ParamsE,(.L_x_188 - _ZN7cutlass13device_kernelINS_4gemm6kernel13GemmUniversalIN4cute5tupleIJiiiiEEENS1_10collective13CollectiveMmaINS1_34MainloopSm90TmaGmmaWarpSpecializedILi2ENS5_IJNS4_1CILi1EEESB_SB_EEENS1_35KernelTmaWarpSpecializedCooperativeEEENS5_IJNSA_ILi256EEENSA_ILi64EEENSA_ILi128EEEEEENS_6half_tENS5_IJlSB_lEEESJ_SK_NS4_8TiledMMAINS4_8MMA_AtomIJNS4_4SM904GMMA25MMA_64x64x16_F32F16F16_SSILNSO_5MajorE0ELSQ_0ELNSO_7ScaleInE1ELSR_1EEEEEENS4_6LayoutINS5_IJNSA_ILi2EEESB_SB_EEENS5_IJSB_NSA_ILi0EEESX_EEEEENS5_IJNS4_10UnderscoreES10_S10_EEEEENS4_13SM90_TMA_LOADENS4_14ComposedLayoutINS4_7SwizzleILi3ELi4ELi3EEENS4_18smem_ptr_flag_bitsILi16EEENSU_INS5_IJNSA_ILi8EEESG_EEENS5_IJSG_SB_EEEEEEEvNS4_8identityES13_S1D_vS1E_EENS_8epilogue10collective6detail29Sm90TmaWarpSpecializedAdapterINS1H_15DefaultEpilogueISJ_SK_SK_NS1G_6thread17LinearCombinationISJ_Li1EffLNS1L_9ScaleType4KindE0ELNS_15FloatRoundStyleE2ESJ_EENS1_15EpilogueDefaultEEEEEvvEEEEvNT_6ParamsE)
        .other          _ZN7cutlass13device_kernelINS_4gemm6kernel13GemmUniversalIN4cute5tupleIJiiiiEEENS1_10collective13CollectiveMmaINS1_34MainloopSm90TmaGmmaWarpSpecializedILi2ENS5_IJNS4_1CILi1EEESB_SB_EEENS1_35KernelTmaWarpSpecializedCooperativeEEENS5_IJNSA_ILi256EEENSA_ILi64EEENSA_ILi128EEEEEENS_6half_tENS5_IJlSB_lEEESJ_SK_NS4_8TiledMMAINS4_8MMA_AtomIJNS4_4SM904GMMA25MMA_64x64x16_F32F16F16_SSILNSO_5MajorE0ELSQ_0ELNSO_7ScaleInE1ELSR_1EEEEEENS4_6LayoutINS5_IJNSA_ILi2EEESB_SB_EEENS5_IJSB_NSA_ILi0EEESX_EEEEENS5_IJNS4_10UnderscoreES10_S10_EEEEENS4_13SM90_TMA_LOADENS4_14ComposedLayoutINS4_7SwizzleILi3ELi4ELi3EEENS4_18smem_ptr_flag_bitsILi16EEENSU_INS5_IJNSA_ILi8EEESG_EEENS5_IJSG_SB_EEEEEEEvNS4_8identityES13_S1D_vS1E_EENS_8epilogue10collective6detail29Sm90TmaWarpSpecializedAdapterINS1H_15DefaultEpilogueISJ_SK_SK_NS1G_6thread17LinearCombinationISJ_Li1EffLNS1L_9ScaleType4KindE0ELNS_15FloatRoundStyleE2ESJ_EENS1_15EpilogueDefaultEEEEEvvEEEEvNT_6ParamsE,@"STO_CUDA_ENTRY STV_DEFAULT"
_ZN7cutlass13device_kernelINS_4gemm6kernel13GemmUniversalIN4cute5tupleIJiiiiEEENS1_10collective13CollectiveMmaINS1_34MainloopSm90TmaGmmaWarpSpecializedILi2ENS5_IJNS4_1CILi1EEESB_SB_EEENS1_35KernelTmaWarpSpecializedCooperativeEEENS5_IJNSA_ILi256EEENSA_ILi64EEENSA_ILi128EEEEEENS_6half_tENS5_IJlSB_lEEESJ_SK_NS4_8TiledMMAINS4_8MMA_AtomIJNS4_4SM904GMMA25MMA_64x64x16_F32F16F16_SSILNSO_5MajorE0ELSQ_0ELNSO_7ScaleInE1ELSR_1EEEEEENS4_6LayoutINS5_IJNSA_ILi2EEESB_SB_EEENS5_IJSB_NSA_ILi0EEESX_EEEEENS5_IJNS4_10UnderscoreES10_S10_EEEEENS4_13SM90_TMA_LOADENS4_14ComposedLayoutINS4_7SwizzleILi3ELi4ELi3EEENS4_18smem_ptr_flag_bitsILi16EEENSU_INS5_IJNSA_ILi8EEESG_EEENS5_IJSG_SB_EEEEEEEvNS4_8identityES13_S1D_vS1E_EENS_8epilogue10collective6detail29Sm90TmaWarpSpecializedAdapterINS1H_15DefaultEpilogueISJ_SK_SK_NS1G_6thread17LinearCombinationISJ_Li1EffLNS1L_9ScaleType4KindE0ELNS_15FloatRoundStyleE2ESJ_EENS1_15EpilogueDefaultEEEEEvvEEEEvNT_6ParamsE:
[----:B------:R-:W0:Y:S01]  /*0000*/  LDC R1, c[0x0][0x28] ;  /* 0x00000a00ff017b82 */ /* 0x000e220000000800 */
[----:B------:R-:W1:Y:S01]  /*0010*/  S2R R4, SR_TID.X ;  /* 0x0000000000047919 */ /* 0x000e620000002100 */
[----:B------:R-:W-:Y:S01]  /*0020*/  ELECT P0, URZ, PT ;  /* 0x00000000003f782f */ /* 0x000fe20003800000 */
[----:B------:R-:W-:Y:S01]  /*0030*/  BSSY B0, `(.L_x_0) ;  /* 0x000000f000007945 */ /* 0x000fe20003800000 */
[--C-:B-1----:R-:W-:Y:S02]  /*0040*/  SHF.R.U32.HI R0, RZ, 0x5, R4.reuse ;  /* 0x00000005ff007819 */ /* 0x102fe40000011604 */
[----:B------:R-:W-:-:S03]  /*0050*/  SHF.R.U32.HI R14, RZ, 0x7, R4 ;  /* 0x00000007ff0e7819 */ /* 0x000fc60000011604 */
[----:B------:R-:W1:Y:S04]  /*0060*/  SHFL.IDX PT, R5, R0, RZ, 0x1f ;  /* 0x00001fff00057589 */ /* 0x000e6800000e0000 */
[----:B------:R2:W3:Y:S01]  /*0070*/  SHFL.IDX PT, R10, R14, RZ, 0x1f ;  /* 0x00001fff0e0a7589 */ /* 0x0004e200000e0000 */
[----:B-1----:R-:W-:-:S13]  /*0080*/  ISETP.NE.OR P0, PT, R5, RZ, !P0 ;  /* 0x000000ff0500720c */ /* 0x002fda0004705670 */
[----:B0-23--:R-:W-:Y:S05]  /*0090*/  @P0 BRA `(.L_x_1) ;  /* 0x0000000000200947 */ /* 0x00dfea0003800000 */
[----:B------:R-:W-:Y:S02]  /*00a0*/  ULDC.64 UR4, c[0x0][0x198] ;  /* 0x0000660000047ab9 */ /* 0x000fe40000000a00 */
[----:B------:R-:W-:Y:S02]  /*00b0*/  UIADD3 UR6, UP0, UR4, 0xf0, URZ ;  /* 0x000000f004067890 */ /* 0x000fe4000ff1e03f */
[----:B------:R-:W-:Y:S02]  /*00c0*/  UIADD3 UR4, UP1, UR4, 0x1f0, URZ ;  /* 0x000001f004047890 */ /* 0x000fe4000ff3e03f */
[----:B------:R-:W-:Y:S02]  /*00d0*/  UIADD3.X UR7, URZ, UR5, URZ, UP0, !UPT ;  /* 0x000000053f077290 */ /* 0x000fe400087fe43f */
[----:B------:R-:W-:-:S07]  /*00e0*/  UIADD3.X UR5, URZ, UR5, URZ, UP1, !UPT ;  /* 0x000000053f057290 */ /* 0x000fce0008ffe43f */
[----:B------:R0:W-:Y:S02]  /*00f0*/  UTMACCTL.PF [UR6] ;  /* 0x00000000060079b9 */ /* 0x0001e40008040000 */
[----:B------:R0:W-:Y:S02]  /*0100*/  UTMACCTL.PF [UR4] ;  /* 0x00000000040079b9 */ /* 0x0001e40008040000 */
[----:B0-----:R-:W-:Y:S01]  /*0110*/  NOP ;  /* 0x0000000000007918 */ /* 0x001fe20000000000 */
.L_x_1:
[----:B------:R-:W-:Y:S05]  /*0120*/  BSYNC B0 ;  /* 0x0000000000007941 */ /* 0x000fea0003800000 */
.L_x_0:
[----:B------:R-:W0:Y:S02]  /*0130*/  SHFL.IDX PT, R2, R0, RZ, 0x1f ;  /* 0x00001fff00027589 */ /* 0x000e2400000e0000 */
[----:B0-----:R-:W-:-:S13]  /*0140*/  ISETP.NE.AND P0, PT, R2, RZ, PT ;  /* 0x000000ff0200720c */ /* 0x001fda0003f05270 */
[----:B------:R-:W-:Y:S05]  /*0150*/  @P0 BRA `(.L_x_2) ;  /* 0x0000000000480947 */ /* 0x000fea0003800000 */
[----:B------:R-:W0:Y:S01]  /*0160*/  S2UR UR8, SR_CgaCtaId ;  /* 0x00000000000879c3 */ /* 0x000e220000008800 */
[----:B------:R-:W-:Y:S01]  /*0170*/  UMOV UR4, 0x400 ;  /* 0x0000040000047882 */ /* 0x000fe20000000000 */
[----:B------:R-:W-:Y:S01]  /*0180*/  UMOV UR5, 0x1 ;  /* 0x0000000100057882 */ /* 0x000fe20000000000 */
[----:B------:R-:W-:Y:S01]  /*0190*/  UMOV UR6, 0x100 ;  /* 0x0000010000067882 */ /* 0x000fe20000000000 */
[----:B------:R-:W-:Y:S01]  /*01a0*/  ELECT P0, URZ, PT ;  /* 0x00000000003f782f */ /* 0x000fe20003800000 */
[----:B------:R-:W-:-:S04]  /*01b0*/  UIADD3 UR6, -UR6, 0x100000, URZ ;  /* 0x0010000006067890 */ /* 0x000fc8000fffe13f */
[----:B------:R-:W-:Y:S02]  /*01c0*/  USHF.L.U32 UR7, UR6, 0xb, URZ ;  /* 0x0000000b06077899 */ /* 0x000fe4000800063f */
[----:B------:R-:W-:Y:S02]  /*01d0*/  USHF.L.U32 UR6, UR6, 0x1, URZ ;  /* 0x0000000106067899 */ /* 0x000fe4000800063f */
[----:B0-----:R-:W-:Y:S02]  /*01e0*/  ULEA UR8, UR8, UR4, 0x18 ;  /* 0x0000000408087291 */ /* 0x001fe4000f8ec03f */
[----:B------:R-:W-:-:S04]  /*01f0*/  UIADD3 UR4, -UR5, 0x100000, URZ ;  /* 0x0010000005047890 */ /* 0x000fc8000fffe13f */
[----:B------:R-:W-:Y:S02]  /*0200*/  USHF.L.U32 UR5, UR4, 0xb, URZ ;  /* 0x0000000b04057899 */ /* 0x000fe4000800063f */
[----:B------:R-:W-:Y:S01]  /*0210*/  USHF.L.U32 UR4, UR4, 0x1, URZ ;  /* 0x0000000104047899 */ /* 0x000fe2000800063f */
[----:B------:R-:W0:Y:S11]  /*0220*/  FENCE.VIEW.ASYNC.S ;  /* 0x00000000000073c6 */ /* 0x000e360000000000 */
[----:B0-----:R0:W1:Y:S01]  /*0230*/  SYNCS.EXCH.64 URZ, [UR8], UR4 ;  /* 0x00000004083f75b2 */ /* 0x0010620008000100 */
[----:B------:R0:W2:Y:S01]  /*0240*/  SYNCS.EXCH.64 URZ, [UR8+0x10], UR6 ;  /* 0x00001006083f75b2 */ /* 0x0000a20008000100 */
[----:B------:R0:W3:Y:S01]  /*0250*/  SYNCS.EXCH.64 URZ, [UR8+0x8], UR4 ;  /* 0x00000804083f75b2 */ /* 0x0000e20008000100 */
[----:B------:R0:W4:Y:S01]  /*0260*/  SYNCS.EXCH.64 URZ, [UR8+0x18], UR6 ;  /* 0x00001806083f75b2 */ /* 0x0001220008000100 */
[----:B------:R-:W-:Y:S01]  /*0270*/  NOP ;  /* 0x0000000000007918 */ /* 0x000fe20000000000 */
.L_x_2:
[----:B------:R-:W5:Y:S01]  /*0280*/  SHFL.IDX PT, R0, R0, RZ, 0x1f ;  /* 0x00001fff00007589 */ /* 0x000f6200000e0000 */
[----:B------:R-:W-:Y:S01]  /*0290*/  ELECT P0, URZ, PT ;  /* 0x00000000003f782f */ /* 0x000fe20003800000 */
[----:B------:R-:W1:Y:S01]  /*02a0*/  LDC R2, c[0x0][0x65c] ;  /* 0x00019700ff027b82 */ /* 0x000e620000000800 */
[----:B0-----:R-:W-:Y:S01]  /*02b0*/  UMOV UR4, 0x20 ;  /* 0x0000002000047882 */ /* 0x001fe20000000000 */
[----:B------:R-:W0:Y:S01]  /*02c0*/  S2R R3, SR_CTAID.Y ;  /* 0x0000000000037919 */ /* 0x000e220000002600 */
[----:B------:R-:W-:Y:S01]  /*02d0*/  NOP ;  /* 0x0000000000007918 */ /* 0x000fe20000000000 */
[----:B------:R-:W-:Y:S01]  /*02e0*/  ISETP.NE.AND P2, PT, R10, RZ, PT ;  /* 0x000000ff0a00720c */ /* 0x000fe20003f45270 */
[----:B------:R-:W-:Y:S01]  /*02f0*/  NOP ;  /* 0x0000000000007918 */ /* 0x000fe20000000000 */
[----:B------:R-:W2:Y:S01]  /*0300*/  S2R R6, SR_CTAID.X ;  /* 0x0000000000067919 */ /* 0x000ea20000002500 */
[----:B------:R-:W-:Y:S02]  /*0310*/  LOP3.LUT R7, R7, 0xfffff7ff, RZ, 0xc0, !PT ;  /* 0xfffff7ff07077812 */ /* 0x000fe400078ec0ff */
[----:B-----5:R-:W-:-:S02]  /*0320*/  ISETP.NE.OR P0, PT, R0, RZ, !P0 ;  /* 0x000000ff0000720c */ /* 0x020fc40004705670 */
[----:B-1----:R-:W-:Y:S02]  /*0330*/  ISETP.NE.AND P3, PT, R2, 0x1, PT ;  /* 0x000000010200780c */ /* 0x002fe40003f65270 */
[----:B------:R-:W-:-:S04]  /*0340*/  SHF.R.S32.HI R0, RZ, 0x1f, R5 ;  /* 0x0000001fff007819 */ /* 0x000fc80000011405 */
[----:B------:R-:W-:-:S04]  /*0350*/  LEA.HI R0, R0, R5, RZ, 0x2 ;  /* 0x0000000500007211 */ /* 0x000fc800078f10ff */
[----:B------:R-:W-:Y:S01]  /*0360*/  LOP3.LUT R0, R0, 0xfffffffc, RZ, 0xc0, !PT ;  /* 0xfffffffc00007812 */ /* 0x000fe200078ec0ff */
[----:B------:R-:W-:Y:S01]  /*0370*/  VOTEU.ALL UP0, P0 ;  /* 0x00000000003f7886 */ /* 0x000fe20000000000 */
[----:B------:R-:W-:Y:S01]  /*0380*/  VOTEU.ALL UP1, P0 ;  /* 0x00000000003f7886 */ /* 0x000fe20000020000 */
[----:B------:R-:W2:Y:S01]  /*0390*/  @P3 LDC R17, c[0x0][0x10] ;  /* 0x00000400ff113b82 */ /* 0x000ea20000000800 */
[----:B------:R-:W-:Y:S01]  /*03a0*/  @P3 LOP3.LUT R7, R7, 0x800, RZ, 0xfc, !PT ;  /* 0x0000080007073812 */ /* 0x000fe200078efcff */
[----:B------:R-:W-:Y:S01]  /*03b0*/  IMAD.IADD R0, R5, 0x1, -R0 ;  /* 0x0000000105007824 */ /* 0x000fe200078e0a00 */
[----:B------:R-:W-:Y:S01]  /*03c0*/  @!UP0 UMOV UR6, 0x400 ;  /* 0x0000040000068882 */ /* 0x000fe20000000000 */
[----:B------:R-:W-:-:S04]  /*03d0*/  @!UP0 UIADD3 UR4, -UR4, 0x100000, URZ ;  /* 0x0010000004048890 */ /* 0x000fc8000fffe13f */
[----:B------:R-:W-:Y:S02]  /*03e0*/  @!UP0 USHF.L.U32 UR5, UR4, 0xb, URZ ;  /* 0x0000000b04058899 */ /* 0x000fe4000800063f */
[----:B------:R-:W-:Y:S01]  /*03f0*/  @!UP0 USHF.L.U32 UR4, UR4, 0x1, URZ ;  /* 0x0000000104048899 */ /* 0x000fe2000800063f */
[----:B0-----:R-:W-:Y:S01]  /*0400*/  @P3 IMAD.MOV.U32 R8, RZ, RZ, R3 ;  /* 0x000000ffff083224 */ /* 0x001fe200078e0003 */
[----:B------:R-:W-:Y:S01]  /*0410*/  ISETP.NE.AND P1, PT, R0, 0x3, PT ;  /* 0x000000030000780c */ /* 0x000fe20003f25270 */
[----:B------:R-:W0:Y:S01]  /*0420*/  @!UP0 S2UR UR7, SR_CgaCtaId ;  /* 0x00000000000789c3 */ /* 0x000e220000008800 */
[----:B------:R-:W-:Y:S02]  /*0430*/  @P3 IMAD.MOV.U32 R9, RZ, RZ, RZ ;  /* 0x000000ffff093224 */ /* 0x000fe400078e00ff */
[----:B------:R-:W-:Y:S02]  /*0440*/  IMAD.MOV.U32 R7, RZ, RZ, RZ ;  /* 0x000000ffff077224 */ /* 0x000fe400078e00ff */
[----:B------:R-:W-:-:S03]  /*0450*/  @P3 IMAD.MOV.U32 R5, RZ, RZ, RZ ;  /* 0x000000ffff053224 */ /* 0x000fc600078e00ff */
[----:B------:R-:W1:Y:S01]  /*0460*/  @!P3 LDC R11, c[0x0][0xc] ;  /* 0x00000300ff0bbb82 */ /* 0x000e620000000800 */
[----:B--2---:R-:W-:-:S04]  /*0470*/  @P3 IMAD.WIDE.U32 R16, R6, R17, R8 ;  /* 0x0000001106103225 */ /* 0x004fc800078e0008 */
[----:B------:R-:W-:Y:S01]  /*0480*/  @P3 IMAD.IADD R17, R17, 0x1, R5 ;  /* 0x0000000111113824 */ /* 0x000fe200078e0205 */
[----:B------:R-:W-:Y:S01]  /*0490*/  LOP3.LUT R5, R4, 0x7f, RZ, 0xc0, !PT ;  /* 0x0000007f04057812 */ /* 0x000fe200078ec0ff */
[----:B0-----:R-:W-:Y:S01]  /*04a0*/  @!UP0 ULEA UR8, UR7, UR6, 0x18 ;  /* 0x0000000607088291 */ /* 0x001fe2000f8ec03f */
[----:B------:R-:W-:Y:S02]  /*04b0*/  VOTEU.ALL UP0, P0 ;  /* 0x00000000003f7886 */ /* 0x000fe40000000000 */
[----:B------:R-:W-:Y:S01]  /*04c0*/  ULDC UR6, c[0x0][0xc] ;  /* 0x0000030000067ab9 */ /* 0x000fe20000000800 */
[----:B------:R-:W-:Y:S01]  /*04d0*/  ISETP.EQ.OR P0, PT, R0, RZ, !P1 ;  /* 0x000000ff0000720c */ /* 0x000fe20004f02670 */
[----:B------:R-:W-:-:S03]  /*04e0*/  ULDC UR7, c[0x0][0x10] ;  /* 0x0000040000077ab9 */ /* 0x000fc60000000800 */
[C---:B------:R-:W-:Y:S01]  /*04f0*/  ISETP.EQ.AND P0, PT, R10.reuse, RZ, P0 ;  /* 0x000000ff0a00720c */ /* 0x040fe20000702270 */
[----:B------:R-:W-:Y:S02]  /*0500*/  VIADD R10, R10, 0xffffffff ;  /* 0xffffffff0a0a7836 */ /* 0x000fe40000000000 */
[----:B-1----:R-:W-:Y:S01]  /*0510*/  @!P3 IMAD.WIDE.U32 R8, R11, R3, R6 ;  /* 0x000000030b08b225 */ /* 0x002fe200078e0006 */
[----:B------:R-:W0:Y:S02]  /*0520*/  FENCE.VIEW.ASYNC.S ;  /* 0x00000000000073c6 */ /* 0x000e240000000000 */
[----:B0-----:R-:W3:Y:S01]  /*0530*/  @!UP0 SYNCS.EXCH.64 URZ, [UR8+0x30], UR4 ;  /* 0x00003004083f85b2 */ /* 0x001ee20008000100 */
[----:B------:R-:W-:Y:S02]  /*0540*/  SEL R18, RZ, 0x1, !P0 ;  /* 0x00000001ff127807 */ /* 0x000fe40004000000 */
[----:B------:R-:W-:Y:S01]  /*0550*/  ISETP.GE.U32.AND P1, PT, R10, 0x2, PT ;  /* 0x000000020a00780c */ /* 0x000fe20003f26070 */
[----:B------:R-:W-:-:S02]  /*0560*/  @!P3 IMAD.MOV.U32 R16, RZ, RZ, R8 ;  /* 0x000000ffff10b224 */ /* 0x000fc400078e0008 */
[----:B------:R-:W-:Y:S01]  /*0570*/  @!P3 IMAD.MOV.U32 R17, RZ, RZ, R9 ;  /* 0x000000ffff11b224 */ /* 0x000fe200078e0009 */
[----:B------:R-:W-:Y:S01]  /*0580*/  SEL R18, R18, 0x2, P1 ;  /* 0x0000000212127807 */ /* 0x000fe20000800000 */
[----:B------:R0:W3:Y:S01]  /*0590*/  @!UP1 SYNCS.EXCH.64 URZ, [UR8+0x38], UR4 ;  /* 0x00003804083f95b2 */ /* 0x0000e20008000100 */
[----:B------:R-:W-:Y:S01]  /*05a0*/  NOP ;  /* 0x0000000000007918 */ /* 0x000fe20000000000 */
[----:B0-----:R-:W-:-:S03]  /*05b0*/  UIMAD.WIDE.U32 UR4, UR6, UR7, URZ ;  /* 0x00000007060472a5 */ /* 0x001fc6000f8e003f */
[----:B------:R-:W-:Y:S02]  /*05c0*/  ULDC UR6, c[0x0][0x14] ;  /* 0x0000050000067ab9 */ /* 0x000fe40000000800 */
[----:B------:R-:W-:Y:S02]  /*05d0*/  UIMAD.WIDE.U32 UR38, UR4, UR6, URZ ;  /* 0x00000006042672a5 */ /* 0x000fe4000f8e003f */
[----:B------:R-:W-:-:S04]  /*05e0*/  UIMAD UR41, UR5, UR6, URZ ;  /* 0x00000006052972a4 */ /* 0x000fc8000f8e023f */
[----:B------:R-:W-:Y:S01]  /*05f0*/  UIADD3 UR41, UR39, UR41, URZ ;  /* 0x0000002927297290 */ /* 0x000fe2000fffe03f */
[----:B---34-:R-:W-:Y:S06]  /*0600*/  BAR.SYNC.DEFER_BLOCKING 0x0 ;  /* 0x0000000000007b1d */ /* 0x018fec0000010000 */
[----:B------:R-:W-:Y:S05]  /*0610*/  @!P2 BRA `(.L_x_3) ;  /* 0x0000007000fca947 */ /* 0x000fea0003800000 */
[----:B------:R-:W-:-:S13]  /*0620*/  ISETP.GT.U32.AND P0, PT, R10, 0x1, PT ;  /* 0x000000010a00780c */ /* 0x000fda0003f04070 */
[----:B------:R-:W-:Y:S05]  /*0630*/  @P0 EXIT ;  /* 0x000000000000094d */ /* 0x000fea0003800000 */
[----:B------:R-:W-:Y:S01]  /*0640*/  ULDC.64 UR4, c[0x0][0x650] ;  /* 0x0001940000047ab9 */ /* 0x000fe20000000a00 */
[----:B------:R-:W-:Y:S01]  /*0650*/  PRMT R0, RZ, 0x7610, R0 ;  /* 0x00007610ff007816 */ /* 0x000fe20000000000 */
[----:B------:R-:W-:Y:S01]  /*0660*/  IMAD.MOV.U32 R109, RZ, RZ, -0x1 ;  /* 0xffffffffff6d7424 */ /* 0x000fe200078e00ff */
[----:B------:R-:W-:Y:S01]  /*0670*/  ISETP.GE.U32.AND P0, PT, R16, UR4, PT ;  /* 0x0000000410007c0c */ /* 0x000fe2000bf06070 */
[----:B------:R-:W-:Y:S02]  /*0680*/  IMAD.MOV.U32 R101, RZ, RZ, -0x1 ;  /* 0xffffffffff657424 */ /* 0x000fe400078e00ff */
[----:B------:R-:W-:Y:S01]  /*0690*/  IMAD.MOV.U32 R19, RZ, RZ, -0x1 ;  /* 0xffffffffff137424 */ /* 0x000fe200078e00ff */
[----:B------:R-:W-:-:S13]  /*06a0*/  ISETP.GE.U32.AND.EX P0, PT, R17, UR5, PT, P0 ;  /* 0x0000000511007c0c */ /* 0x000fda000bf06100 */
[----:B------:R-:W-:Y:S05]  /*06b0*/  @P0 BRA `(.L_x_4) ;  /* 0x0000000400580947 */ /* 0x000fea0003800000 */
[----:B------:R-:W0:Y:S01]  /*06c0*/  LDC.64 R20, c[0x0][0x628] ;  /* 0x00018a00ff147b82 */ /* 0x000e220000000a00 */
[----:B------:R-:W-:Y:S02]  /*06d0*/  IMAD.MOV.U32 R8, RZ, RZ, R16 ;  /* 0x000000ffff087224 */ /* 0x000fe400078e0010 */
[----:B------:R-:W-:-:S05]  /*06e0*/  IMAD.MOV.U32 R9, RZ, RZ, R17 ;  /* 0x000000ffff097224 */ /* 0x000fca00078e0011 */
[----:B------:R-:W1:Y:S08]  /*06f0*/  LDC R0, c[0x0][0x630] ;  /* 0x00018c00ff007b82 */ /* 0x000e700000000800 */
[----:B------:R-:W2:Y:S01]  /*0700*/  LDC.64 R22, c[0x0][0x620] ;  /* 0x00018800ff167b82 */ /* 0x000ea20000000a00 */
[----:B0-----:R-:W-:-:S04]  /*0710*/  ISETP.NE.U32.AND P0, PT, R20, RZ, PT ;  /* 0x000000ff1400720c */ /* 0x001fc80003f05070 */
[----:B------:R-:W-:-:S13]  /*0720*/  ISETP.NE.AND.EX P0, PT, R21, RZ, PT, P0 ;  /* 0x000000ff1500720c */ /* 0x000fda0003f05300 */
[----:B-12---:R-:W-:Y:S05]  /*0730*/  @!P0 BRA `(.L_x_5) ;  /* 0x0000000000288947 */ /* 0x006fea0003800000 */
[----:B------:R-:W0:Y:S02]  /*0740*/  LDC R13, c[0x0][0x634] ;  /* 0x00018d00ff0d7b82 */ /* 0x000e240000000800 */
[----:B0-----:R-:W-:-:S05]  /*0750*/  IADD3 R13, P0, R16, R13, RZ ;  /* 0x0000000d100d7210 */ /* 0x001fca0007f1e0ff */
[----:B------:R-:W-:-:S04]  /*0760*/  IMAD.X R15, RZ, RZ, R17, P0 ;  /* 0x000000ffff0f7224 */ /* 0x000fc800000e0611 */
[----:B------:R-:W-:-:S04]  /*0770*/  IMAD.WIDE.U32 R8, R15, R20, RZ ;  /* 0x000000140f087225 */ /* 0x000fc800078e00ff */
[----:B------:R-:W-:-:S04]  /*0780*/  IMAD.WIDE.U32 R10, P0, R13, R21, R8 ;  /* 0x000000150d0a7225 */ /* 0x000fc80007800008 */
[----:B------:R-:W-:-:S04]  /*0790*/  IMAD.WIDE.U32 R8, R13, R20, RZ ;  /* 0x000000140d087225 */ /* 0x000fc800078e00ff */
[----:B------:R-:W-:Y:S01]  /*07a0*/  IMAD.X R13, RZ, RZ, RZ, P0 ;  /* 0x000000ffff0d7224 */ /* 0x000fe200000e06ff */
[----:B------:R-:W-:Y:S01]  /*07b0*/  IADD3 RZ, P0, R9, R10, RZ ;  /* 0x0000000a09ff7210 */ /* 0x000fe20007f1e0ff */
[----:B------:R-:W-:-:S04]  /*07c0*/  IMAD.MOV.U32 R12, RZ, RZ, R11 ;  /* 0x000000ffff0c7224 */ /* 0x000fc800078e000b */
[----:B------:R-:W-:-:S08]  /*07d0*/  IMAD.WIDE.U32.X R8, R15, R21, R12, P0 ;  /* 0x000000150f087225 */ /* 0x000fd000000e040c */
.L_x_5:
[-CC-:B------:R-:W-:Y:S01]  /*07e0*/  SHF.R.U64 R25, R8, R0.reuse, R9.reuse ;  /* 0x0000000008197219 */ /* 0x180fe20000001209 */
[----:B------:R-:W0:Y:S01]  /*07f0*/  LDC R12, c[0x0][0x618] ;  /* 0x00018600ff0c7b82 */ /* 0x000e220000000800 */
[----:B------:R-:W-:Y:S01]  /*0800*/  SHF.R.U32.HI R7, RZ, R0, R9 ;  /* 0x00000000ff077219 */ /* 0x000fe20000011609 */
[----:B------:R-:W-:Y:S01]  /*0810*/  ULDC UR4, c[0x0][0x150] ;  /* 0x0000540000047ab9 */ /* 0x000fe20000000800 */
[----:B------:R-:W-:Y:S02]  /*0820*/  IADD3 R11, P0, RZ, -R25, RZ ;  /* 0x80000019ff0b7210 */ /* 0x000fe40007f1e0ff */
[----:B------:R-:W-:-:S03]  /*0830*/  I2FP.F32.U32 R0, R6 ;  /* 0x0000000600007245 */ /* 0x000fc60000201000 */
[----:B------:R-:W1:Y:S01]  /*0840*/  LDC.64 R30, c[0x0][0x640] ;  /* 0x00019000ff1e7b82 */ /* 0x000e620000000a00 */
[----:B------:R-:W-:Y:S02]  /*0850*/  IMAD.X R13, RZ, RZ, ~R7, P0 ;  /* 0x000000ffff0d7224 */ /* 0x000fe400000e0e07 */
[----:B------:R-:W-:Y:S01]  /*0860*/  FMUL R0, R0, UR4 ;  /* 0x0000000400007c20 */ /* 0x000fe20008400000 */
[----:B------:R-:W-:Y:S01]  /*0870*/  IMAD.WIDE.U32 R8, R11, R22, R16 ;  /* 0x000000160b087225 */ /* 0x000fe200078e0010 */
[----:B------:R-:W-:-:S03]  /*0880*/  ULDC UR4, c[0x0][0x154] ;  /* 0x0000550000047ab9 */ /* 0x000fc60000000800 */
[----:B------:R-:W-:Y:S01]  /*0890*/  IMAD R10, R13, R22, RZ ;  /* 0x000000160d0a7224 */ /* 0x000fe200078e02ff */
[----:B------:R-:W2:Y:S01]  /*08a0*/  LDC R7, c[0x0][0x144] ;  /* 0x00005100ff077b82 */ /* 0x000ea20000000800 */
[----:B------:R-:W3:Y:S02]  /*08b0*/  F2I.U32.TRUNC.NTZ R0, R0 ;  /* 0x0000000000007305 */ /* 0x000ee4000020f000 */
[----:B------:R-:W-:-:S04]  /*08c0*/  IMAD R11, R11, R23, R10 ;  /* 0x000000170b0b7224 */ /* 0x000fc800078e020a */
[----:B------:R-:W-:Y:S01]  /*08d0*/  IMAD.IADD R9, R9, 0x1, R11 ;  /* 0x0000000109097824 */ /* 0x000fe200078e020b */
[----:B------:R-:W4:Y:S01]  /*08e0*/  LDC R24, c[0x0][0x608] ;  /* 0x00018200ff187b82 */ /* 0x000f220000000800 */
[----:B------:R-:W-:-:S03]  /*08f0*/  IMAD.MOV.U32 R11, RZ, RZ, -0x1 ;  /* 0xffffffffff0b7424 */ /* 0x000fc600078e00ff */
[-CC-:B0-----:R-:W-:Y:S02]  /*0900*/  SHF.R.U64 R22, R8, R12.reuse, R9.reuse ;  /* 0x0000000c08167219 */ /* 0x181fe40000001209 */
[----:B------:R-:W-:Y:S02]  /*0910*/  I2FP.F32.U32 R8, R3 ;  /* 0x0000000300087245 */ /* 0x000fe40000201000 */
[----:B------:R-:W0:Y:S01]  /*0920*/  LDC R28, c[0x0][0x658] ;  /* 0x00019600ff1c7b82 */ /* 0x000e220000000800 */
[----:B-1----:R-:W-:Y:S01]  /*0930*/  ISETP.NE.U32.AND P0, PT, R30, RZ, PT ;  /* 0x000000ff1e00720c */ /* 0x002fe20003f05070 */
[----:B---3--:R-:W-:Y:S02]  /*0940*/  IMAD.MOV R10, RZ, RZ, -R0 ;  /* 0x000000ffff0a7224 */ /* 0x008fe400078e0a00 */
[----:B------:R-:W-:Y:S01]  /*0950*/  FMUL R8, R8, UR4 ;  /* 0x0000000408087c20 */ /* 0x000fe20008400000 */
[----:B------:R-:W-:Y:S02]  /*0960*/  SHF.R.U32.HI R9, RZ, R12, R9 ;  /* 0x0000000cff097219 */ /* 0x000fe40000011609 */
[----:B------:R-:W-:Y:S01]  /*0970*/  ISETP.NE.AND.EX P0, PT, R31, RZ, PT, P0 ;  /* 0x000000ff1f00720c */ /* 0x000fe20003f05300 */
[----:B------:R1:W3:Y:S01]  /*0980*/  F2I.U32.TRUNC.NTZ R15, R8 ;  /* 0x00000008000f7305 */ /* 0x0002e2000020f000 */
[----:B------:R-:W1:Y:S01]  /*0990*/  LDC R20, c[0x0][0x148] ;  /* 0x00005200ff147b82 */ /* 0x000e620000000800 */
[----:B--2---:R-:W-:-:S07]  /*09a0*/  IMAD R0, R7, R10, R6 ;  /* 0x0000000a07007224 */ /* 0x004fce00078e0206 */
[----:B------:R-:W2:Y:S01]  /*09b0*/  LDC R26, c[0x0][0x600] ;  /* 0x00018000ff1a7b82 */ /* 0x000ea20000000800 */
[-CC-:B----4-:R-:W-:Y:S02]  /*09c0*/  SHF.R.U64 R32, R22, R24.reuse, R9.reuse ;  /* 0x0000001816207219 */ /* 0x190fe40000001209 */
[----:B------:R-:W-:Y:S01]  /*09d0*/  SHF.R.U32.HI R7, RZ, R24, R9 ;  /* 0x00000018ff077219 */ /* 0x000fe20000011609 */
[----:B------:R-:W-:-:S04]  /*09e0*/  IMAD.MOV.U32 R9, RZ, RZ, 0x1 ;  /* 0x00000001ff097424 */ /* 0x000fc800078e00ff */
[----:B------:R-:W4:Y:S01]  /*09f0*/  LDC R21, c[0x0][0x648] ;  /* 0x00019200ff157b82 */ /* 0x000f220000000800 */
[-C--:B0-----:R-:W-:Y:S02]  /*0a00*/  SHF.L.U32 R6, R11, R28.reuse, RZ ;  /* 0x0000001c0b067219 */ /* 0x081fe400000006ff */
[--C-:B------:R-:W-:Y:S02]  /*0a10*/  SHF.R.U64 R24, R32, R28, R7.reuse ;  /* 0x0000001c20187219 */ /* 0x100fe40000001207 */
[----:B------:R-:W-:Y:S02]  /*0a20*/  LOP3.LUT R13, RZ, R6, RZ, 0x33, !PT ;  /* 0x00000006ff0d7212 */ /* 0x000fe400078e33ff */
[-C--:B------:R-:W-:Y:S01]  /*0a30*/  SHF.R.U32.HI R7, RZ, R28.reuse, R7 ;  /* 0x0000001cff077219 */ /* 0x080fe20000011607 */
[----:B------:R-:W0:Y:S01]  /*0a40*/  LDC R23, c[0x0][0x638] ;  /* 0x00018e00ff177b82 */ /* 0x000e220000000800 */
[----:B------:R-:W-:Y:S01]  /*0a50*/  SHF.L.U32 R12, R9, R28, RZ ;  /* 0x0000001c090c7219 */ /* 0x000fe200000006ff */
[----:B------:R-:W-:-:S06]  /*0a60*/  IMAD.MOV.U32 R6, RZ, RZ, R24 ;  /* 0x000000ffff067224 */ /* 0x000fcc00078e0018 */
[----:B------:R-:W0:Y:S01]  /*0a70*/  LDC R109, c[0x0][0x610] ;  /* 0x00018400ff6d7b82 */ /* 0x000e220000000800 */
[----:B-1-3--:R-:W-:Y:S05]  /*0a80*/  @!P0 BRA `(.L_x_6) ;  /* 0x0000000000288947 */ /* 0x00afea0003800000 */
[----:B------:R-:W1:Y:S02]  /*0a90*/  LDC R11, c[0x0][0x64c] ;  /* 0x00019300ff0b7b82 */ /* 0x000e640000000800 */
[----:B-1----:R-:W-:-:S05]  /*0aa0*/  IADD3 R11, P0, R24, R11, RZ ;  /* 0x0000000b180b7210 */ /* 0x002fca0007f1e0ff */
        /* <DEDUP_REMOVED lines=8> */
.L_x_6:
[----:B----4-:R-:W-:Y:S01]  /*0b30*/  SHF.R.U64 R6, R6, R21, R7 ;  /* 0x0000001506067219 */ /* 0x010fe20000001207 */
[----:B--2---:R-:W-:Y:S01]  /*0b40*/  VIADD R7, R26, 0xffffffff ;  /* 0xffffffff1a077836 */ /* 0x004fe20000000000 */
[----:B------:R-:W-:Y:S01]  /*0b50*/  LOP3.LUT R13, R32, R13, RZ, 0xc0, !PT ;  /* 0x0000000d200d7212 */ /* 0x000fe200078ec0ff */
[----:B------:R-:W-:Y:S02]  /*0b60*/  IMAD.MOV R15, RZ, RZ, -R15 ;  /* 0x000000ffff0f7224 */ /* 0x000fe400078e0a0f */
[----:B------:R-:W-:Y:S02]  /*0b70*/  IMAD.MOV R8, RZ, RZ, -R6 ;  /* 0x000000ffff087224 */ /* 0x000fe400078e0a06 */
[----:B------:R-:W-:Y:S01]  /*0b80*/  IMAD R13, R12, R6, R13 ;  /* 0x000000060c0d7224 */ /* 0x000fe200078e020d */
[----:B------:R-:W-:Y:S01]  /*0b90*/  LOP3.LUT R6, R22, R7, RZ, 0xc0, !PT ;  /* 0x0000000716067212 */ /* 0x000fe200078ec0ff */
[----:B------:R-:W-:Y:S02]  /*0ba0*/  @P3 IMAD R0, R20, R15, R3 ;  /* 0x0000000f14003224 */ /* 0x000fe400078e0203 */
[----:B0-----:R-:W-:-:S02]  /*0bb0*/  IMAD R3, R8, R23, R24 ;  /* 0x0000001708037224 */ /* 0x001fc400078e0218 */
[----:B------:R-:W-:Y:S02]  /*0bc0*/  IMAD R109, R13, R109, R0 ;  /* 0x0000006d0d6d7224 */ /* 0x000fe400078e0200 */
[----:B------:R-:W-:Y:S02]  /*0bd0*/  IMAD R6, R3, R26, R6 ;  /* 0x0000001a03067224 */ /* 0x000fe400078e0206 */
[----:B------:R-:W-:Y:S02]  /*0be0*/  IMAD.MOV.U32 R0, RZ, RZ, 0x1 ;  /* 0x00000001ff007424 */ /* 0x000fe400078e00ff */
[----:B------:R-:W-:Y:S01]  /*0bf0*/  IMAD.MOV.U32 R19, RZ, RZ, R25 ;  /* 0x000000ffff137224 */ /* 0x000fe200078e0019 */
[----:B------:R-:W-:Y:S02]  /*0c00*/  SEL R101, R6, R109, !P3 ;  /* 0x0000006d06657207 */ /* 0x000fe40005800000 */
[----:B------:R-:W-:-:S07]  /*0c10*/  SEL R109, R109, R6, !P3 ;  /* 0x000000066d6d7207 */ /* 0x000fce0005800000 */
.L_x_4:
[----:B------:R-:W-:-:S08]  /*0c20*/  NOP ;  /* 0x0000000000007918 */ /* 0x000fd00000000000 */
[----:B------:R-:W0:Y:S02]  /*0c30*/  USETMAXREG.TRY_ALLOC.CTAPOOL UP0, 0xe8 ;  /* 0x000000e8000079c8 */ /* 0x000e240008000600 */
[----:B0-----:R-:W-:-:S13]  /*0c40*/  PLOP3.LUT P0, PT, PT, PT, UP0, 0x80, 0x0 ;  /* 0x000000000000781c */ /* 0x001fda0003f0f008 */
[----:B------:R-:W-:Y:S05]  /*0c50*/  @!P0 BRA `(.L_x_4) ;  /* 0xfffffffc00f08947 */ /* 0x000fea000383ffff */
[----:B------:R-:W-:Y:S01]  /*0c60*/  ULDC.64 UR4, c[0x0][0x598] ;  /* 0x0001660000047ab9 */ /* 0x000fe20000000a00 */
[----:B------:R-:W-:Y:S01]  /*0c70*/  ULDC.64 UR36, c[0x0][0x208] ;  /* 0x0000820000247ab9 */ /* 0x000fe20000000a00 */
[----:B------:R-:W-:-:S04]  /*0c80*/  ISETP.NE.U32.AND P0, PT, RZ, UR4, PT ;  /* 0x00000004ff007c0c */ /* 0x000fc8000bf05070 */
[----:B------:R-:W-:-:S13]  /*0c90*/  ISETP.NE.AND.EX P0, PT, RZ, UR5, PT, P0 ;  /* 0x00000005ff007c0c */ /* 0x000fda000bf05300 */
[----:B------:R-:W-:Y:S05]  /*0ca0*/  @!P0 BRA `(.L_x_7) ;  /* 0x00000000001c8947 */ /* 0x000fea0003800000 */
[----:B------:R-:W0:Y:S02]  /*0cb0*/  LDC.64 R6, c[0x0][0x598] ;  /* 0x00016600ff067b82 */ /* 0x000e240000000a00 */
[----:B0-----:R-:W2:Y:S02]  /*0cc0*/  LDG.E.64 R6, desc[UR36][R6.64] ;  /* 0x0000002406067981 */ /* 0x001ea4000c1e1b00 */
[----:B--2---:R-:W-:-:S04]  /*0cd0*/  ISETP.NE.U32.AND P0, PT, R6, RZ, PT ;  /* 0x000000ff0600720c */ /* 0x004fc80003f05070 */
[----:B------:R-:W-:-:S13]  /*0ce0*/  ISETP.NE.AND.EX P0, PT, R7, RZ, PT, P0 ;  /* 0x000000ff0700720c */ /* 0x000fda0003f05300 */
[----:B------:R-:W-:Y:S05]  /*0cf0*/  @!P0 BRA `(.L_x_7) ;  /* 0x0000000000088947 */ /* 0x000fea0003800000 */
[----:B------:R0:W5:Y:S01]  /*0d00*/  LD.E R88, desc[UR36][R6.64] ;  /* 0x0000002406587980 */ /* 0x000162000c101900 */
[----:B------:R-:W-:Y:S05]  /*0d10*/  BRA `(.L_x_8) ;  /* 0x0000000000247947 */ /* 0x000fea0003800000 */
.L_x_7:
[----:B------:R-:W-:Y:S02]  /*0d20*/  ULDC.64 UR4, c[0x0][0x588] ;  /* 0x0001620000047ab9 */ /* 0x000fe40000000a00 */
[----:B------:R-:W-:-:S04]  /*0d30*/  ISETP.NE.U32.AND P0, PT, RZ, UR4, PT ;  /* 0x00000004ff007c0c */ /* 0x000fc8000bf05070 */
[----:B------:R-:W-:-:S13]  /*0d40*/  ISETP.NE.AND.EX P0, PT, RZ, UR5, PT, P0 ;  /* 0x00000005ff007c0c */ /* 0x000fda000bf05300 */
[----:B------:R-:W-:Y:S05]  /*0d50*/  @!P0 BRA `(.L_x_9) ;  /* 0x00000000000c8947 */ /* 0x000fea0003800000 */
[----:B------:R-:W0:Y:S02]  /*0d60*/  LDC.64 R88, c[0x0][0x588] ;  /* 0x00016200ff587b82 */ /* 0x000e240000000a00 */
[----:B0-----:R1:W5:Y:S01]  /*0d70*/  LDG.E R88, desc[UR36][R88.64] ;  /* 0x0000002458587981 */ /* 0x001362000c1e1900 */
[----:B------:R-:W-:Y:S05]  /*0d80*/  BRA `(.L_x_8) ;  /* 0x0000000000087947 */ /* 0x000fea0003800000 */
.L_x_9:
[----:B------:R-:W-:Y:S02]  /*0d90*/  ULDC UR4, c[0x0][0x580] ;  /* 0x0001600000047ab9 */ /* 0x000fe40000000800 */
[----:B------:R-:W-:-:S07]  /*0da0*/  IMAD.U32 R88, RZ, RZ, UR4 ;  /* 0x00000004ff587e24 */ /* 0x000fce000f8e00ff */
.L_x_8:
[----:B------:R-:W-:Y:S02]  /*0db0*/  ULDC.64 UR4, c[0x0][0x5a0] ;  /* 0x0001680000047ab9 */ /* 0x000fe40000000a00 */
[----:B------:R-:W-:-:S04]  /*0dc0*/  ISETP.NE.U32.AND P0, PT, RZ, UR4, PT ;  /* 0x00000004ff007c0c */ /* 0x000fc8000bf05070 */
[----:B------:R-:W-:-:S13]  /*0dd0*/  ISETP.NE.AND.EX P0, PT, RZ, UR5, PT, P0 ;  /* 0x00000005ff007c0c */ /* 0x000fda000bf05300 */
[----:B------:R-:W-:Y:S05]  /*0de0*/  @!P0 BRA `(.L_x_10) ;  /* 0x00000000001c8947 */ /* 0x000fea0003800000 */
[----:B0-----:R-:W0:Y:S02]  /*0df0*/  LDC.64 R6, c[0x0][0x5a0] ;  /* 0x00016800ff067b82 */ /* 0x001e240000000a00 */
[----:B0-----:R-:W2:Y:S02]  /*0e00*/  LDG.E.64 R6, desc[UR36][R6.64] ;  /* 0x0000002406067981 */ /* 0x001ea4000c1e1b00 */
[----:B--2---:R-:W-:-:S04]  /*0e10*/  ISETP.NE.U32.AND P0, PT, R6, RZ, PT ;  /* 0x000000ff0600720c */ /* 0x004fc80003f05070 */
[----:B------:R-:W-:-:S13]  /*0e20*/  ISETP.NE.AND.EX P0, PT, R7, RZ, PT, P0 ;  /* 0x000000ff0700720c */ /* 0x000fda0003f05300 */
[----:B------:R-:W-:Y:S05]  /*0e30*/  @!P0 BRA `(.L_x_10) ;  /* 0x0000000000088947 */ /* 0x000fea0003800000 */
[----:B-1----:R0:W5:Y:S01]  /*0e40*/  LD.E R89, desc[UR36][R6.64] ;  /* 0x0000002406597980 */ /* 0x002162000c101900 */
[----:B------:R-:W-:Y:S05]  /*0e50*/  BRA `(.L_x_11) ;  /* 0x0000000000247947 */ /* 0x000fea0003800000 */
.L_x_10:
[----:B------:R-:W-:Y:S02]  /*0e60*/  ULDC.64 UR4, c[0x0][0x590] ;  /* 0x0001640000047ab9 */ /* 0x000fe40000000a00 */
[----:B------:R-:W-:-:S04]  /*0e70*/  ISETP.NE.U32.AND P0, PT, RZ, UR4, PT ;  /* 0x00000004ff007c0c */ /* 0x000fc8000bf05070 */
[----:B------:R-:W-:-:S13]  /*0e80*/  ISETP.NE.AND.EX P0, PT, RZ, UR5, PT, P0 ;  /* 0x00000005ff007c0c */ /* 0x000fda000bf05300 */
[----:B------:R-:W-:Y:S05]  /*0e90*/  @!P0 BRA `(.L_x_12) ;  /* 0x00000000000c8947 */ /* 0x000fea0003800000 */
[----:B0-----:R-:W1:Y:S02]  /*0ea0*/  LDC.64 R6, c[0x0][0x590] ;  /* 0x00016400ff067b82 */ /* 0x001e640000000a00 */
[----:B-1----:R1:W5:Y:S01]  /*0eb0*/  LDG.E R89, desc[UR36][R6.64] ;  /* 0x0000002406597981 */ /* 0x002362000c1e1900 */
[----:B------:R-:W-:Y:S05]  /*0ec0*/  BRA `(.L_x_11) ;  /* 0x0000000000087947 */ /* 0x000fea0003800000 */
.L_x_12:
[----:B------:R-:W-:Y:S02]  /*0ed0*/  ULDC UR4, c[0x0][0x584] ;  /* 0x0001610000047ab9 */ /* 0x000fe40000000800 */
[----:B-1----:R-:W-:-:S07]  /*0ee0*/  IMAD.U32 R89, RZ, RZ, UR4 ;  /* 0x00000004ff597e24 */ /* 0x002fce000f8e00ff */
.L_x_11:
[----:B------:R-:W-:-:S13]  /*0ef0*/  LOP3.LUT P0, RZ, R0, 0xff, RZ, 0xc0, !PT ;  /* 0x000000ff00ff7812 */ /* 0x000fda000780c0ff */
[----:B------:R-:W-:Y:S05]  /*0f00*/  @!P0 EXIT ;  /* 0x000000000000894d */ /* 0x000fea0003800000 */
[----:B------:R-:W2:Y:S01]  /*0f10*/  LDC R91, c[0x0][0x658] ;  /* 0x00019600ff5b7b82 */ /* 0x000ea20000000800 */
[----:B------:R-:W-:Y:S01]  /*0f20*/  ULDC.64 UR6, c[0x0][0x288] ;  /* 0x0000a20000067ab9 */ /* 0x000fe20000000a00 */
[----:B------:R-:W-:Y:S01]  /*0f30*/  LOP3.LUT R14, R14, 0x1, RZ, 0xc0, !PT ;  /* 0x000000010e0e7812 */ /* 0x000fe200078ec0ff */
[----:B------:R-:W-:Y:S01]  /*0f40*/  UIADD3 UR4, UR7, 0x7f, URZ ;  /* 0x0000007f07047890 */ /* 0x000fe2000fffe03f */
[----:B------:R-:W-:Y:S01]  /*0f50*/  SHF.R.U32.HI R0, RZ, 0x2, R4 ;  /* 0x00000002ff007819 */ /* 0x000fe20000011604 */
[----:B------:R-:W-:Y:S01]  /*0f60*/  IMAD.U32 R3, RZ, RZ, UR6 ;  /* 0x00000006ff037e24 */ /* 0x000fe2000f8e00ff */
[----:B------:R-:W-:Y:S01]  /*0f70*/  SHF.R.U32.HI R5, RZ, 0x1, R5 ;  /* 0x00000001ff057819 */ /* 0x000fe20000011605 */
[----:B------:R-:W-:Y:S01]  /*0f80*/  USHF.R.S32.HI UR5, URZ, 0x1f, UR4 ;  /* 0x0000001f3f057899 */ /* 0x000fe20008011404 */
[----:B------:R-:W3:Y:S01]  /*0f90*/  LDC.64 R94, c[0x0][0x5c8] ;  /* 0x00017200ff5e7b82 */ /* 0x000ee20000000a00 */
[----:B------:R-:W-:Y:S01]  /*0fa0*/  LOP3.LUT R90, R4, 0x3, RZ, 0xc0, !PT ;  /* 0x00000003045a7812 */ /* 0x000fe200078ec0ff */
[----:B01----:R-:W-:Y:S01]  /*0fb0*/  IMAD.SHL.U32 R7, R14, 0x40, RZ ;  /* 0x000000400e077824 */ /* 0x003fe200078e00ff */
[----:B------:R-:W-:Y:S01]  /*0fc0*/  LOP3.LUT R0, R0, 0x7, RZ, 0xc0, !PT ;  /* 0x0000000700007812 */ /* 0x000fe200078ec0ff */
[----:B------:R-:W-:Y:S01]  /*0fd0*/  ULEA.HI UR5, UR5, UR4, URZ, 0x7 ;  /* 0x0000000405057291 */ /* 0x000fe2000f8f383f */
[----:B------:R-:W-:Y:S01]  /*0fe0*/  LOP3.LUT R5, R5, 0x30, RZ, 0xc0, !PT ;  /* 0x0000003005057812 */ /* 0x000fe200078ec0ff */
[----:B------:R-:W-:Y:S01]  /*0ff0*/  IMAD R90, R90, -0x2, R3 ;  /* 0xfffffffe5a5a7824 */ /* 0x000fe200078e0203 */
[--C-:B------:R-:W-:Y:S01]  /*1000*/  LOP3.LUT R22, R7, 0x40, R0.reuse, 0xe2, !PT ;  /* 0x0000004007167812 */ /* 0x100fe200078ee200 */
[----:B------:R-:W0:Y:S01]  /*1010*/  LDC R98, c[0x0][0x600] ;  /* 0x00018000ff627b82 */ /* 0x000e220000000800 */
[----:B------:R-:W-:Y:S01]  /*1020*/  IADD3 R3, RZ, -R5, -R0 ;  /* 0x80000005ff037210 */ /* 0x000fe20007ffe800 */
[----:B------:R-:W-:Y:S01]  /*1030*/  IMAD.MOV.U32 R0, RZ, RZ, -0x1 ;  /* 0xffffffffff007424 */ /* 0x000fe200078e00ff */
[----:B------:R-:W-:Y:S01]  /*1040*/  USHF.R.S32.HI UR43, URZ, 0x7, UR5 ;  /* 0x000000073f2b7899 */ /* 0x000fe20008011405 */
[----:B------:R-:W-:Y:S01]  /*1050*/  IMAD.MOV.U32 R6, RZ, RZ, 0x1 ;  /* 0x00000001ff067424 */ /* 0x000fe200078e00ff */
[----:B------:R-:W-:Y:S01]  /*1060*/  LOP3.LUT R97, R4, 0x80, RZ, 0xc0, !PT ;  /* 0x0000008004617812 */ /* 0x000fe200078ec0ff */
[----:B------:R-:W-:Y:S01]  /*1070*/  IMAD R3, R14, -0x40, R3 ;  /* 0xffffffc00e037824 */ /* 0x000fe200078e0203 */
[----:B------:R-:W-:Y:S01]  /*1080*/  UISETP.LT.AND UP0, UPT, UR43, 0x1, UPT ;  /* 0x000000012b00788c */ /* 0x000fe2000bf01270 */
[----:B--2---:R-:W-:Y:S01]  /*1090*/  SHF.L.U32 R0, R0, R91, RZ ;  /* 0x0000005b00007219 */ /* 0x004fe200000006ff */
[----:B------:R-:W-:Y:S01]  /*10a0*/  ULDC UR4, c[0x0][0x284] ;  /* 0x0000a10000047ab9 */ /* 0x000fe20000000800 */
[----:B------:R-:W-:Y:S01]  /*10b0*/  LOP3.LUT R22, R22, R5, RZ, 0xfc, !PT ;  /* 0x0000000516167212 */ /* 0x000fe200078efcff */
[----:B------:R-:W-:Y:S01]  /*10c0*/  USEL UR44, UR43, 0x1, UP0 ;  /* 0x000000012b2c7887 */ /* 0x000fe20008000000 */
[----:B------:R-:W-:Y:S01]  /*10d0*/  SHF.L.U32 R91, R6, R91, RZ ;  /* 0x0000005b065b7219 */ /* 0x000fe200000006ff */
[----:B------:R-:W-:Y:S01]  /*10e0*/  IMAD.SHL.U32 R96, R4, 0x2, RZ ;  /* 0x0000000204607824 */ /* 0x000fe200078e00ff */
[----:B------:R-:W-:Y:S01]  /*10f0*/  LOP3.LUT R116, R18, 0x1, RZ, 0xfc, !PT ;  /* 0x0000000112747812 */ /* 0x000fe200078efcff */
[----:B------:R-:W-:Y:S01]  /*1100*/  VIADD R100, R3, UR4 ;  /* 0x0000000403647c36 */ /* 0x000fe20008000000 */
[C-C-:B---3--:R-:W-:Y:S01]  /*1110*/  SHF.L.U64.HI R92, R94.reuse, 0x7, R95.reuse ;  /* 0x000000075e5c7819 */ /* 0x148fe2000001025f */
[----:B------:R-:W-:Y:S01]  /*1120*/  IMAD.MOV.U32 R23, RZ, RZ, RZ ;  /* 0x000000ffff177224 */ /* 0x000fe200078e00ff */
[C---:B------:R-:W-:Y:S01]  /*1130*/  SHF.L.U64.HI R93, R94.reuse, 0x3, R95 ;  /* 0x000000035e5d7819 */ /* 0x040fe2000001025f */
[C---:B------:R-:W-:Y:S01]  /*1140*/  IMAD.SHL.U32 R95, R94.reuse, 0x80, RZ ;  /* 0x000000805e5f7824 */ /* 0x040fe200078e00ff */
[----:B------:R-:W-:Y:S01]  /*1150*/  SHF.R.U32.HI R97, RZ, 0x7, R97 ;  /* 0x00000007ff617819 */ /* 0x000fe20000011661 */
[----:B------:R-:W-:Y:S01]  /*1160*/  IMAD.SHL.U32 R94, R94, 0x8, RZ ;  /* 0x000000085e5e7824 */ /* 0x000fe200078e00ff */
[----:B------:R-:W-:Y:S01]  /*1170*/  LOP3.LUT R99, RZ, R0, RZ, 0x33, !PT ;  /* 0x00000000ff637212 */ /* 0x000fe200078e33ff */
[----:B------:R-:W-:Y:S01]  /*1180*/  UIADD3 UR44, UR43, -UR44, URZ ;  /* 0x8000002c2b2c7290 */ /* 0x000fe2000fffe03f */
[----:B0-----:R-:W-:Y:S01]  /*1190*/  VIADD R98, R98, 0xffffffff ;  /* 0xffffffff62627836 */ /* 0x001fe20000000000 */
[----:B------:R-:W-:Y:S01]  /*11a0*/  UMOV UR40, URZ ;  /* 0x0000003f00287c82 */ /* 0x000fe20008000000 */
[----:B------:R-:W-:-:S09]  /*11b0*/  UMOV UR42, URZ ;  /* 0x0000003f002a7c82 */ /* 0x000fd20008000000 */
.L_x_156:
[----:B0-----:R-:W0:Y:S01]  /*11c0*/  SHFL.IDX PT, R0, R97, RZ, 0x1f ;  /* 0x00001fff61007589 */ /* 0x001e2200000e0000 */
[----:B-1----:R-:W1:Y:S01]  /*11d0*/  S2UR UR7, SR_CgaCtaId ;  /* 0x00000000000779c3 */ /* 0x002e620000008800 */
[----:B------:R-:W-:Y:S01]  /*11e0*/  UMOV UR6, 0x400 ;  /* 0x0000040000067882 */ /* 0x000fe20000000000 */
[----:B0-----:R-:W-:Y:S01]  /*11f0*/  R2UR UR4, R0 ;  /* 0x00000000000472ca */ /* 0x001fe200000e0000 */
[----:B-1----:R-:W-:-:S12]  /*1200*/  ULEA UR46, UR7, UR6, 0x18 ;  /* 0x00000006072e7291 */ /* 0x002fd8000f8ec03f */
[----:B------:R-:W-:-:S04]  /*1210*/  ULEA.HI UR5, UR4, UR4, URZ, 0x1 ;  /* 0x0000000404057291 */ /* 0x000fc8000f8f083f */
[----:B------:R-:W-:-:S04]  /*1220*/  ULOP3.LUT UR5, UR5, 0x7fffe, URZ, 0xc0, !UPT ;  /* 0x0007fffe05057892 */ /* 0x000fc8000f8ec03f */
[----:B------:R-:W-:-:S03]  /*1230*/  UIADD3 UR5, UR4, -UR5, URZ ;  /* 0x8000000504057290 */ /* 0x000fc6000fffe03f */
[----:B------:R-:W-:Y:S01]  /*1240*/  ULDC UR4, c[0x0][0x28c] ;  /* 0x0000a30000047ab9 */ /* 0x000fe20000000800 */
[----:B------:R-:W-:Y:S01]  /*1250*/  ULEA UR5, UR5, UR46, 0xd ;  /* 0x0000002e05057291 */ /* 0x000fe2000f8e683f */
[----:B------:R-:W-:-:S03]  /*1260*/  ISETP.LT.AND P0, PT, RZ, UR4, PT ;  /* 0x00000004ff007c0c */ /* 0x000fc6000bf01270 */
[----:B------:R-:W-:-:S04]  /*1270*/  UIADD3 UR5, UR5, 0x100, URZ ;  /* 0x0000010005057890 */ /* 0x000fc8000fffe03f */
[----:B------:R-:W-:-:S04]  /*1280*/  USHF.R.U32.HI UR5, URZ, 0x4, UR5 ;  /* 0x000000043f057899 */ /* 0x000fc80008011605 */
[----:B------:R-:W-:-:S04]  /*1290*/  ULOP3.LUT UR5, UR5, 0x3fff, URZ, 0xc0, !UPT ;  /* 0x00003fff05057892 */ /* 0x000fc8000f8ec03f */
[----:B------:R-:W-:Y:S01]  /*12a0*/  ULOP3.LUT UR45, UR5, 0x10000, URZ, 0xfc, !UPT ;  /* 0x00010000052d7892 */ /* 0x000fe2000f8efc3f */
[----:B--2345:R-:W-:Y:S11]  /*12b0*/  @P0 BRA `(.L_x_13) ;  /* 0x0000000000400947 */ /* 0x03cff60003800000 */
[----:B------:R-:W-:Y:S01]  /*12c0*/  MOV R0, 0x0 ;  /* 0x0000000000007802 */ /* 0x000fe20000000f00 */
[----:B------:R-:W-:Y:S01]  /*12d0*/  ULDC.64 UR4, c[0x4][0x68] ;  /* 0x01001a0000047ab9 */ /* 0x000fe20000000a00 */
[----:B------:R-:W-:Y:S01]  /*12e0*/  ULDC.64 UR6, c[0x4][0x8] ;  /* 0x0100020000067ab9 */ /* 0x000fe20000000a00 */
[----:B------:R-:W-:Y:S01]  /*12f0*/  IMAD.U32 R4, RZ, RZ, UR4 ;  /* 0x00000004ff047e24 */ /* 0x000fe2000f8e00ff */
[----:B------:R0:W1:Y:S01]  /*1300*/  LDC.64 R14, c[0x4][R0] ;  /* 0x01000000000e7b82 */ /* 0x0000620000000a00 */
[----:B------:R-:W-:Y:S01]  /*1310*/  IMAD.U32 R5, RZ, RZ, UR5 ;  /* 0x00000005ff057e24 */ /* 0x000fe2000f8e00ff */
[----:B------:R-:W-:Y:S01]  /*1320*/  ULDC.64 UR4, c[0x4][0x70] ;  /* 0x01001c0000047ab9 */ /* 0x000fe20000000a00 */
[----:B------:R-:W-:Y:S02]  /*1330*/  IMAD.U32 R10, RZ, RZ, UR6 ;  /* 0x00000006ff0a7e24 */ /* 0x000fe4000f8e00ff */
[----:B------:R-:W-:Y:S02]  /*1340*/  IMAD.U32 R6, RZ, RZ, UR4 ;  /* 0x00000004ff067e24 */ /* 0x000fe4000f8e00ff */
[----:B------:R-:W-:-:S02]  /*1350*/  IMAD.U32 R7, RZ, RZ, UR5 ;  /* 0x00000005ff077e24 */ /* 0x000fc4000f8e00ff */
[----:B------:R-:W-:Y:S02]  /*1360*/  IMAD.U32 R11, RZ, RZ, UR7 ;  /* 0x00000007ff0b7e24 */ /* 0x000fe4000f8e00ff */
[----:B------:R-:W-:Y:S02]  /*1370*/  IMAD.MOV.U32 R8, RZ, RZ, 0x1e1 ;  /* 0x000001e1ff087424 */ /* 0x000fe400078e00ff */
[----:B------:R-:W-:Y:S02]  /*1380*/  IMAD.MOV.U32 R12, RZ, RZ, 0x1 ;  /* 0x00000001ff0c7424 */ /* 0x000fe400078e00ff */
[----:B0-----:R-:W-:-:S07]  /*1390*/  IMAD.MOV.U32 R13, RZ, RZ, RZ ;  /* 0x000000ffff0d7224 */ /* 0x001fce00078e00ff */
[----:B------:R-:W-:-:S07]  /*13a0*/  LEPC R20, `(.L_x_13) ;  /* 0x000000001014794e */ /* 0x000fce0000000000 */
[----:B-1---5:R-:W-:Y:S05]  /*13b0*/  CALL.ABS.NOINC R14 ;  /* 0x000000000e007343 */ /* 0x022fea0003c00000 */
.L_x_13:
[----:B------:R-:W-:-:S13]  /*13c0*/  ISETP.NE.AND P0, PT, R116, 0x3, PT ;  /* 0x000000037400780c */ /* 0x000fda0003f05270 */
[----:B------:R-:W-:Y:S05]  /*13d0*/  @!P0 BRA `(.L_x_14) ;  /* 0x0000000000048947 */ /* 0x000fea0003800000 */
[----:B------:R-:W-:Y:S01]  /*13e0*/  BPT.TRAP 0x1 ;  /* 0x000000040000795c */ /* 0x000fe20000300000 */
.L_x_14:
[----:B------:R-:W-:Y:S02]  /*13f0*/  IMAD.U32 R3, RZ, RZ, UR42 ;  /* 0x0000002aff037e24 */ /* 0x000fe4000f8e00ff */
[----:B------:R-:W-:-:S03]  /*1400*/  IMAD.U32 R0, RZ, RZ, UR40 ;  /* 0x00000028ff007e24 */ /* 0x000fc6000f8e00ff */
[----:B------:R-:W-:Y:S02]  /*1410*/  LEA R3, R3, UR46, 0x3 ;  /* 0x0000002e03037c11 */ /* 0x000fe4000f8e18ff */
[----:B------:R-:W-:-:S04]  /*1420*/  SHF.L.U32 R0, R0, 0x1f, RZ ;  /* 0x0000001f00007819 */ /* 0x000fc800000006ff */
[----:B------:R0:W1:Y:S01]  /*1430*/  SYNCS.PHASECHK.TRANS64.TRYWAIT P1, [R3+URZ], R0 ;  /* 0x00000000030075a7 */ /* 0x000062000802017f */
[----:B------:R-:W-:Y:S05]  /*1440*/  @!P0 BRA `(.L_x_15) ;  /* 0x0000000000048947 */ /* 0x000fea0003800000 */
[----:B------:R-:W-:Y:S01]  /*1450*/  BPT.TRAP 0x1 ;  /* 0x000000040000795c */ /* 0x000fe20000300000 */
.L_x_15:
[----:B------:R-:W-:-:S05]  /*1460*/  IMAD.U32 R4, RZ, RZ, UR44 ;  /* 0x0000002cff047e24 */ /* 0x000fca000f8e00ff */
[----:B------:R-:W-:Y:S01]  /*1470*/  ISETP.GE.AND P2, PT, R4, 0x1, PT ;  /* 0x000000010400780c */ /* 0x000fe20003f46270 */
[----:B-1----:R-:W-:-:S12]  /*1480*/  @P1 BRA `(.L_x_16) ;  /* 0x0000000000081947 */ /* 0x002fd80003800000 */
[----:B------:R-:W1:Y:S02]  /*1490*/  SYNCS.PHASECHK.TRANS64.TRYWAIT P1, [R3+URZ], R0 ;  /* 0x00000000030075a7 */ /* 0x000e64000802017f */
[----:B-1----:R-:W-:Y:S05]  /*14a0*/  @!P1 BRA `(.L_x_17) ;  /* 0x0000007800b89947 */ /* 0x002fea0003800000 */
.L_x_16:
[----:B------:R-:W-:Y:S05]  /*14b0*/  WARPSYNC.ALL ;  /* 0x0000000000007948 */ /* 0x000fea0003800000 */
[----:B------:R-:W-:Y:S01]  /*14c0*/  UIADD3 UR4, UR46, 0x20100, URZ ;  /* 0x000201002e047890 */ /* 0x000fe2000fffe03f */
[----:B------:R-:W-:Y:S01]  /*14d0*/  WARPGROUP.ARRIVE ;  /* 0x00000000000079c5 */ /* 0x000fe20000000000 */
[----:B------:R-:W-:Y:S02]  /*14e0*/  ULEA UR6, UR42, UR45, 0xc ;  /* 0x0000002d2a067291 */ /* 0x000fe4000f8e603f */
[----:B------:R-:W-:Y:S01]  /*14f0*/  USHF.R.U32.HI UR4, URZ, 0x4, UR4 ;  /* 0x000000043f047899 */ /* 0x000fe20008011604 */
[----:B------:R-:W-:Y:S01]  /*1500*/  UMOV UR13, 0x40000040 ;  /* 0x40000040000d7882 */ /* 0x000fe20000000000 */
[----:B------:R-:W-:-:S02]  /*1510*/  UMOV UR15, 0x40000040 ;  /* 0x40000040000f7882 */ /* 0x000fc40000000000 */
[----:B------:R-:W-:Y:S01]  /*1520*/  ULOP3.LUT UR4, UR4, 0x3fff, URZ, 0xc0, !UPT ;  /* 0x00003fff04047892 */ /* 0x000fe2000f8ec03f */
[----:B------:R-:W-:Y:S01]  /*1530*/  UMOV UR12, UR6 ;  /* 0x00000006000c7c82 */ /* 0x000fe20008000000 */
[----:B------:R-:W-:Y:S02]  /*1540*/  UIADD3 UR5, UR6, 0x400, URZ ;  /* 0x0000040006057890 */ /* 0x000fe4000fffe03f */
[----:B------:R-:W-:Y:S02]  /*1550*/  ULOP3.LUT UR8, UR4, 0x10000, URZ, 0xfc, !UPT ;  /* 0x0001000004087892 */ /* 0x000fe4000f8efc3f */
[----:B------:R-:W-:Y:S02]  /*1560*/  UIADD3 UR7, UR6, 0x806, URZ ;  /* 0x0000080606077890 */ /* 0x000fe4000fffe03f */
[----:B------:R-:W-:Y:S02]  /*1570*/  ULEA UR4, UR42, UR8, 0xa ;  /* 0x000000082a047291 */ /* 0x000fe4000f8e503f */
[----:B------:R-:W-:-:S02]  /*1580*/  UIADD3 UR10, UR6, 0xc06, URZ ;  /* 0x00000c06060a7890 */ /* 0x000fc4000fffe03f */
[----:B------:R-:W-:-:S03]  /*1590*/  UIADD3 UR9, UR4, 0x206, URZ ;  /* 0x0000020604097890 */ /* 0x000fc6000fffe03f */
[----:B------:R-:W-:Y:S02]  /*15a0*/  UMOV UR14, UR4 ;  /* 0x00000004000e7c82 */ /* 0x000fe40008000000 */
[----:B------:R-:W-:Y:S01]  /*15b0*/  HGMMA.64x64x16.F32 R56, gdesc[UR12], RZ, !UPT, gsb0 ;  /* 0x00e000000c3879f0 */ /* 0x000fe2000c0008ff */
[----:B------:R-:W-:Y:S01]  /*15c0*/  UMOV UR12, UR5 ;  /* 0x00000005000c7c82 */ /* 0x000fe20008000000 */
[----:B------:R-:W-:Y:S01]  /*15d0*/  UMOV UR13, 0x40000040 ;  /* 0x40000040000d7882 */ /* 0x000fe20000000000 */
[----:B------:R-:W-:Y:S01]  /*15e0*/  UIADD3 UR5, UR6, 0x402, URZ ;  /* 0x0000040206057890 */ /* 0x000fe2000fffe03f */
[----:B------:R-:W-:Y:S02]  /*15f0*/  WARPGROUP.DEPBAR.LE gsb0, 0x0 ;  /* 0x00008000000079c5 */ /* 0x000fe40000010000 */
[----:B------:R-:W-:-:S06]  /*1600*/  WARPGROUP.ARRIVE ;  /* 0x00000000000079c5 */ /* 0x000fcc0000000000 */
[----:B------:R-:W-:Y:S01]  /*1610*/  HGMMA.64x64x16.F32 R24, gdesc[UR12], RZ, !UPT, gsb0 ;  /* 0x00e000000c1879f0 */ /* 0x000fe2000c0008ff */
[----:B------:R-:W-:Y:S02]  /*1620*/  UIADD3 UR12, UR6, 0x2, URZ ;  /* 0x00000002060c7890 */ /* 0x000fe4000fffe03f */
[----:B------:R-:W-:Y:S01]  /*1630*/  UIADD3 UR14, UR4, 0x2, URZ ;  /* 0x00000002040e7890 */ /* 0x000fe2000fffe03f */
[----:B------:R-:W-:Y:S01]  /*1640*/  UMOV UR13, 0x40000040 ;  /* 0x40000040000d7882 */ /* 0x000fe20000000000 */
[----:B------:R-:W-:Y:S01]  /*1650*/  UMOV UR15, 0x40000040 ;  /* 0x40000040000f7882 */ /* 0x000fe20000000000 */
[----:B------:R-:W-:Y:S02]  /*1660*/  WARPGROUP.DEPBAR.LE gsb0, 0x0 ;  /* 0x00008000000079c5 */ /* 0x000fe40000010000 */
[----:B------:R-:W-:-:S06]  /*1670*/  WARPGROUP.ARRIVE ;  /* 0x00000000000079c5 */ /* 0x000fcc0000000000 */
[----:B------:R-:W-:Y:S01]  /*1680*/  HGMMA.64x64x16.F32 R56, gdesc[UR12], R56, gsb0 ;  /* 0x00e000000c3879f0 */ /* 0x000fe20008000838 */
[----:B------:R-:W-:Y:S01]  /*1690*/  UMOV UR12, UR5 ;  /* 0x00000005000c7c82 */ /* 0x000fe20008000000 */
[----:B------:R-:W-:Y:S01]  /*16a0*/  UMOV UR13, 0x40000040 ;  /* 0x40000040000d7882 */ /* 0x000fe20000000000 */
[----:B------:R-:W-:Y:S01]  /*16b0*/  UIADD3 UR5, UR6, 0x404, URZ ;  /* 0x0000040406057890 */ /* 0x000fe2000fffe03f */
[----:B------:R-:W-:Y:S02]  /*16c0*/  WARPGROUP.DEPBAR.LE gsb0, 0x0 ;  /* 0x00008000000079c5 */ /* 0x000fe40000010000 */
[----:B------:R-:W-:-:S06]  /*16d0*/  WARPGROUP.ARRIVE ;  /* 0x00000000000079c5 */ /* 0x000fcc0000000000 */
[----:B------:R-:W-:Y:S01]  /*16e0*/  HGMMA.64x64x16.F32 R24, gdesc[UR12], R24, gsb0 ;  /* 0x00e000000c1879f0 */ /* 0x000fe20008000818 */
        /* <DEDUP_REMOVED lines=56> */
[----:B------:R-:W-:Y:S01]  /*1a70*/  UMOV UR4, UR7 ;  /* 0x0000000700047c82 */ /* 0x000fe20008000000 */
[----:B------:R-:W-:Y:S01]  /*1a80*/  UMOV UR6, UR9 ;  /* 0x0000000900067c82 */ /* 0x000fe20008000000 */
[----:B------:R-:W-:Y:S01]  /*1a90*/  UMOV UR7, 0x40000040 ;  /* 0x4000004000077882 */ /* 0x000fe20000000000 */
[----:B------:R-:W-:Y:S02]  /*1aa0*/  WARPGROUP.DEPBAR.LE gsb0, 0x0 ;  /* 0x00008000000079c5 */ /* 0x000fe40000010000 */
[----:B------:R-:W-:-:S06]  /*1ab0*/  WARPGROUP.ARRIVE ;  /* 0x00000000000079c5 */ /* 0x000fcc0000000000 */
[----:B------:R-:W-:Y:S01]  /*1ac0*/  HGMMA.64x64x16.F32 R56, gdesc[UR12], R56, gsb0 ;  /* 0x00e000000c3879f0 */ /* 0x000fe20008000838 */
[----:B------:R-:W-:Y:S01]  /*1ad0*/  UMOV UR12, UR5 ;  /* 0x00000005000c7c82 */ /* 0x000fe20008000000 */
[----:B------:R-:W-:Y:S01]  /*1ae0*/  UMOV UR13, 0x40000040 ;  /* 0x40000040000d7882 */ /* 0x000fe20000000000 */
[----:B------:R-:W-:Y:S01]  /*1af0*/  UMOV UR5, 0x40000040 ;  /* 0x4000004000057882 */ /* 0x000fe20000000000 */
[----:B------:R-:W-:Y:S02]  /*1b00*/  WARPGROUP.DEPBAR.LE gsb0, 0x0 ;  /* 0x00008000000079c5 */ /* 0x000fe40000010000 */
[----:B------:R-:W-:-:S06]  /*1b10*/  WARPGROUP.ARRIVE ;  /* 0x00000000000079c5 */ /* 0x000fcc0000000000 */
[----:B------:R-:W-:Y:S03]  /*1b20*/  HGMMA.64x64x16.F32 R24, gdesc[UR12], R24, gsb0 ;  /* 0x00e000000c1879f0 */ /* 0x000fe60008000818 */
[----:B------:R-:W-:Y:S02]  /*1b30*/  WARPGROUP.DEPBAR.LE gsb0, 0x0 ;  /* 0x00008000000079c5 */ /* 0x000fe40000010000 */
[----:B------:R-:W-:-:S06]  /*1b40*/  WARPGROUP.ARRIVE ;  /* 0x00000000000079c5 */ /* 0x000fcc0000000000 */
[----:B------:R-:W-:Y:S01]  /*1b50*/  HGMMA.64x64x16.F32 R56, gdesc[UR4], R56, gsb0 ;  /* 0x00e00000043879f0 */ /* 0x000fe20008000838 */
[----:B------:R-:W-:Y:S01]  /*1b60*/  UMOV UR4, UR10 ;  /* 0x0000000a00047c82 */ /* 0x000fe20008000000 */
[----:B------:R-:W-:Y:S01]  /*1b70*/  UMOV UR5, 0x40000040 ;  /* 0x4000004000057882 */ /* 0x000fe20000000000 */
[----:B------:R-:W-:Y:S02]  /*1b80*/  WARPGROUP.DEPBAR.LE gsb0, 0x0 ;  /* 0x00008000000079c5 */ /* 0x000fe40000010000 */
[----:B------:R-:W-:-:S06]  /*1b90*/  WARPGROUP.ARRIVE ;  /* 0x00000000000079c5 */ /* 0x000fcc0000000000 */
[----:B------:R-:W-:Y:S03]  /*1ba0*/  HGMMA.64x64x16.F32 R24, gdesc[UR4], R24, gsb0 ;  /* 0x00e00000041879f0 */ /* 0x000fe60008000818 */
[----:B------:R-:W-:Y:S02]  /*1bb0*/  WARPGROUP.DEPBAR.LE gsb0, 0x0 ;  /* 0x00008000000079c5 */ /* 0x000fe40000010000 */
[----:B------:R-:W-:Y:S05]  /*1bc0*/  @!P2 BRA `(.L_x_18) ;  /* 0x00000008004ca947 */ /* 0x000fea0003800000 */
[----:B------:R-:W-:Y:S01]  /*1bd0*/  UIADD3 UR13, UR42, 0x1, URZ ;  /* 0x000000012a0d7890 */ /* 0x000fe2000fffe03f */
[----:B01----:R-:W-:Y:S01]  /*1be0*/  IMAD.U32 R0, RZ, RZ, UR44 ;  /* 0x0000002cff007e24 */ /* 0x003fe2000f8e00ff */
[----:B------:R-:W-:Y:S02]  /*1bf0*/  UMOV UR9, UR42 ;  /* 0x0000002a00097c82 */ /* 0x000fe40008000000 */
[----:B------:R-:W-:-:S04]  /*1c00*/  UISETP.NE.AND UP0, UPT, UR13, 0x2, UPT ;  /* 0x000000020d00788c */ /* 0x000fc8000bf05270 */
[----:B------:R-:W-:Y:S02]  /*1c10*/  USEL UR4, URZ, 0x1, UP0 ;  /* 0x000000013f047887 */ /* 0x000fe40008000000 */
[----:B------:R-:W-:Y:S02]  /*1c20*/  USEL UR13, UR13, URZ, UP0 ;  /* 0x0000003f0d0d7287 */ /* 0x000fe40008000000 */
[----:B------:R-:W-:-:S06]  /*1c30*/  ULOP3.LUT UR4, UR40, UR4, URZ, 0x3c, !UPT ;  /* 0x0000000428047292 */ /* 0x000fcc000f8e3c3f */
[----:B------:R-:W-:-:S07]  /*1c40*/  IMAD.U32 R5, RZ, RZ, UR4 ;  /* 0x00000004ff057e24 */ /* 0x000fce000f8e00ff */
.L_x_25:
[----:B01----:R-:W-:Y:S05]  /*1c50*/  @!P0 BRA `(.L_x_19) ;  /* 0x0000000000048947 */ /* 0x003fea0003800000 */
[----:B------:R-:W-:Y:S01]  /*1c60*/  BPT.TRAP 0x1 ;  /* 0x000000040000795c */ /* 0x000fe20000300000 */
.L_x_19:
[----:B------:R-:W0:Y:S01]  /*1c70*/  S2UR UR4, SR_CgaCtaId ;  /* 0x00000000000479c3 */ /* 0x000e220000008800 */
[----:B------:R-:W-:Y:S01]  /*1c80*/  UMOV UR10, 0x400 ;  /* 0x00000400000a7882 */ /* 0x000fe20000000000 */
[----:B------:R-:W-:Y:S01]  /*1c90*/  SHF.L.U32 R3, R5, 0x1f, RZ ;  /* 0x0000001f05037819 */ /* 0x000fe200000006ff */
[----:B0-----:R-:W-:-:S04]  /*1ca0*/  ULEA UR10, UR4, UR10, 0x18 ;  /* 0x0000000a040a7291 */ /* 0x001fc8000f8ec03f */
[----:B------:R-:W-:-:S09]  /*1cb0*/  ULEA UR4, UR13, UR10, 0x3 ;  /* 0x0000000a0d047291 */ /* 0x000fd2000f8e183f */
[----:B------:R0:W1:Y:S01]  /*1cc0*/  SYNCS.PHASECHK.TRANS64.TRYWAIT P1, [UR4], R3 ;  /* 0x00000003ff0075a7 */ /* 0x0000620008020144 */
[----:B------:R-:W-:Y:S05]  /*1cd0*/  @!P0 BRA `(.L_x_20) ;  /* 0x0000000000048947 */ /* 0x000fea0003800000 */
[----:B------:R-:W-:Y:S01]  /*1ce0*/  BPT.TRAP 0x1 ;  /* 0x000000040000795c */ /* 0x000fe20000300000 */
.L_x_20:
[----:B-1----:R-:W-:Y:S05]  /*1cf0*/  @P1 BRA `(.L_x_21) ;  /* 0x0000000000081947 */ /* 0x002fea0003800000 */
[----:B------:R-:W1:Y:S02]  /*1d00*/  SYNCS.PHASECHK.TRANS64.TRYWAIT P1, [UR4], R3 ;  /* 0x00000003ff0075a7 */ /* 0x000e640008020144 */
[----:B-1----:R-:W-:Y:S05]  /*1d10*/  @!P1 BRA `(.L_x_22) ;  /* 0x0000007000b09947 */ /* 0x002fea0003800000 */
.L_x_21:
[----:B------:R-:W-:Y:S01]  /*1d20*/  ULEA UR12, UR13, UR8, 0xa ;  /* 0x000000080d0c7291 */ /* 0x000fe2000f8e503f */
[----:B------:R-:W-:Y:S01]  /*1d30*/  WARPGROUP.ARRIVE ;  /* 0x00000000000079c5 */ /* 0x000fe20000000000 */
[----:B------:R-:W-:Y:S01]  /*1d40*/  ULEA UR11, UR13, UR45, 0xc ;  /* 0x0000002d0d0b7291 */ /* 0x000fe2000f8e603f */
[----:B------:R-:W-:Y:S01]  /*1d50*/  UMOV UR7, 0x40000040 ;  /* 0x4000004000077882 */ /* 0x000fe20000000000 */
[----:B------:R-:W-:Y:S02]  /*1d60*/  UMOV UR5, 0x40000040 ;  /* 0x4000004000057882 */ /* 0x000fe40000000000 */
[----:B------:R-:W-:Y:S01]  /*1d70*/  UIADD3 UR14, UR11, 0x400, URZ ;  /* 0x000004000b0e7890 */ /* 0x000fe2000fffe03f */
[----:B------:R-:W-:Y:S02]  /*1d80*/  UMOV UR6, UR12 ;  /* 0x0000000c00067c82 */ /* 0x000fe40008000000 */
[----:B------:R-:W-:Y:S02]  /*1d90*/  UMOV UR4, UR11 ;  /* 0x0000000b00047c82 */ /* 0x000fe40008000000 */
[----:B------:R-:W-:Y:S01]  /*1da0*/  HGMMA.64x64x16.F32 R56, gdesc[UR4], R56, gsb0 ;  /* 0x00e00000043879f0 */ /* 0x000fe20008000838 */
[----:B------:R-:W-:Y:S01]  /*1db0*/  UMOV UR5, 0x40000040 ;  /* 0x4000004000057882 */ /* 0x000fe20000000000 */
[----:B------:R-:W-:Y:S01]  /*1dc0*/  UMOV UR4, UR14 ;  /* 0x0000000e00047c82 */ /* 0x000fe20008000000 */
[----:B------:R-:W-:Y:S01]  /*1dd0*/  UIADD3 UR14, UR11, 0x402, URZ ;  /* 0x000004020b0e7890 */ /* 0x000fe2000fffe03f */
[----:B------:R-:W-:-:S02]  /*1de0*/  WARPGROUP.DEPBAR.LE gsb0, 0x0 ;  /* 0x00008000000079c5 */ /* 0x000fc40000010000 */
        /* <DEDUP_REMOVED lines=76> */
[----:B------:R-:W-:Y:S02]  /*22b0*/  WARPGROUP.DEPBAR.LE gsb0, 0x0 ;  /* 0x00008000000079c5 */ /* 0x000fe40000010000 */
[----:B------:R-:W-:-:S06]  /*22c0*/  WARPGROUP.ARRIVE ;  /* 0x00000000000079c5 */ /* 0x000fcc0000000000 */
[----:B------:R-:W-:Y:S01]  /*22d0*/  HGMMA.64x64x16.F32 R24, gdesc[UR4], R24, gsb0 ;  /* 0x00e00000041879f0 */ /* 0x000fe20008000818 */
[----:B------:R-:W-:Y:S02]  /*22e0*/  UIADD3 UR6, UR12, 0x206, URZ ;  /* 0x000002060c067890 */ /* 0x000fe4000fffe03f */
[----:B------:R-:W-:Y:S01]  /*22f0*/  UIADD3 UR4, UR11, 0x806, URZ ;  /* 0x000008060b047890 */ /* 0x000fe2000fffe03f */
[----:B------:R-:W-:Y:S01]  /*2300*/  UMOV UR7, 0x40000040 ;  /* 0x4000004000077882 */ /* 0x000fe20000000000 */
[----:B------:R-:W-:Y:S01]  /*2310*/  UMOV UR5, 0x40000040 ;  /* 0x4000004000057882 */ /* 0x000fe20000000000 */
[----:B------:R-:W-:Y:S01]  /*2320*/  UIADD3 UR11, UR11, 0xc06, URZ ;  /* 0x00000c060b0b7890 */ /* 0x000fe2000fffe03f */
        /* <DEDUP_REMOVED lines=10> */
[----:B------:R-:W-:Y:S01]  /*23d0*/  BPT.TRAP 0x1 ;  /* 0x000000040000795c */ /* 0x000fe20000300000 */
.L_x_23:
[----:B------:R-:W-:Y:S01]  /*23e0*/  ULEA UR10, UR9, UR10, 0x3 ;  /* 0x0000000a090a7291 */ /* 0x000fe2000f8e183f */
[----:B------:R-:W-:-:S03]  /*23f0*/  ISETP.GT.U32.AND P1, PT, R18, 0x1, PT ;  /* 0x000000011200780c */ /* 0x000fc60003f24070 */
[----:B------:R-:W-:-:S04]  /*2400*/  UIADD3 UR10, UR10, 0x10, URZ ;  /* 0x000000100a0a7890 */ /* 0x000fc8000fffe03f */
[----:B------:R-:W-:-:S09]  /*2410*/  UPRMT UR10, URZ, 0x654, UR10 ;  /* 0x000006543f0a7896 */ /* 0x000fd2000800000a */
[----:B------:R-:W-:Y:S01]  /*2420*/  SYNCS.ARRIVE.TRANS64.RED.A1T0 RZ, [UR10], RZ ;  /* 0x000000ffffff79a7 */ /* 0x000fe2000810040a */
[----:B------:R-:W-:Y:S05]  /*2430*/  @P1 BRA `(.L_x_24) ;  /* 0x0000000000041947 */ /* 0x000fea0003800000 */
[----:B------:R-:W-:Y:S01]  /*2440*/  BPT.TRAP 0x1 ;  /* 0x000000040000795c */ /* 0x000fe20000300000 */
.L_x_24:
[----:B------:R-:W-:Y:S01]  /*2450*/  UIADD3 UR13, UR13, 0x1, URZ ;  /* 0x000000010d0d7890 */ /* 0x000fe2000fffe03f */
[C---:B------:R-:W-:Y:S01]  /*2460*/  ISETP.GT.AND P1, PT, R0.reuse, 0x1, PT ;  /* 0x000000010000780c */ /* 0x040fe20003f24270 */
[----:B------:R-:W-:Y:S01]  /*2470*/  UIADD3 UR9, UR9, 0x1, URZ ;  /* 0x0000000109097890 */ /* 0x000fe2000fffe03f */
[----:B------:R-:W-:Y:S01]  /*2480*/  VIADD R0, R0, 0xffffffff ;  /* 0xffffffff00007836 */ /* 0x000fe20000000000 */
[----:B------:R-:W-:Y:S02]  /*2490*/  UISETP.NE.AND UP0, UPT, UR13, 0x2, UPT ;  /* 0x000000020d00788c */ /* 0x000fe4000bf05270 */
[----:B------:R-:W-:Y:S02]  /*24a0*/  UISETP.NE.AND UP1, UPT, UR9, 0x2, UPT ;  /* 0x000000020900788c */ /* 0x000fe4000bf25270 */
[----:B------:R-:W-:Y:S02]  /*24b0*/  USEL UR4, URZ, 0x1, UP0 ;  /* 0x000000013f047887 */ /* 0x000fe40008000000 */
[----:B------:R-:W-:-:S02]  /*24c0*/  USEL UR13, UR13, URZ, UP0 ;  /* 0x0000003f0d0d7287 */ /* 0x000fc40008000000 */
[----:B------:R-:W-:Y:S02]  /*24d0*/  USEL UR9, UR9, URZ, UP1 ;  /* 0x0000003f09097287 */ /* 0x000fe40008800000 */
[----:B------:R-:W-:Y:S01]  /*24e0*/  LOP3.LUT R5, R5, UR4, RZ, 0x3c, !PT ;  /* 0x0000000405057c12 */ /* 0x000fe2000f8e3cff */
[----:B------:R-:W-:Y:S09]  /*24f0*/  @P1 BRA `(.L_x_25) ;  /* 0xfffffff400d41947 */ /* 0x000ff2000383ffff */
.L_x_18:
[----:B01----:R-:W0:Y:S02]  /*2500*/  LDC R0, c[0x0][0x28c] ;  /* 0x0000a300ff007b82 */ /* 0x003e240000000800 */
[----:B0-----:R-:W-:-:S13]  /*2510*/  ISETP.GE.AND P1, PT, R0, 0x1, PT ;  /* 0x000000010000780c */ /* 0x001fda0003f26270 */
[----:B------:R-:W-:Y:S05]  /*2520*/  @!P1 BRA `(.L_x_26) ;  /* 0x0000000000389947 */ /* 0x000fea0003800000 */
[----:B------:R-:W-:Y:S05]  /*2530*/  @!P0 BRA `(.L_x_27) ;  /* 0x0000000000048947 */ /* 0x000fea0003800000 */
[----:B------:R-:W-:Y:S01]  /*2540*/  BPT.TRAP 0x1 ;  /* 0x000000040000795c */ /* 0x000fe20000300000 */
.L_x_27:
[----:B------:R-:W0:Y:S01]  /*2550*/  S2UR UR6, SR_CgaCtaId ;  /* 0x00000000000679c3 */ /* 0x000e220000008800 */
[----:B------:R-:W-:Y:S01]  /*2560*/  UIADD3 UR4, UR44, UR42, URZ ;  /* 0x0000002a2c047290 */ /* 0x000fe2000fffe03f */
[----:B------:R-:W-:Y:S01]  /*2570*/  ISETP.GT.U32.AND P0, PT, R18, 0x1, PT ;  /* 0x000000011200780c */ /* 0x000fe20003f04070 */
[----:B------:R-:W-:Y:S02]  /*2580*/  UMOV UR5, 0x400 ;  /* 0x0000040000057882 */ /* 0x000fe40000000000 */
[----:B------:R-:W-:-:S04]  /*2590*/  USHF.L.U32 UR4, UR4, 0x3, URZ ;  /* 0x0000000304047899 */ /* 0x000fc8000800063f */
[----:B------:R-:W-:Y:S02]  /*25a0*/  ULOP3.LUT UR4, UR4, 0x8, URZ, 0xc0, !UPT ;  /* 0x0000000804047892 */ /* 0x000fe4000f8ec03f */
[----:B0-----:R-:W-:-:S04]  /*25b0*/  ULEA UR5, UR6, UR5, 0x18 ;  /* 0x0000000506057291 */ /* 0x001fc8000f8ec03f */
[----:B------:R-:W-:-:S04]  /*25c0*/  UIADD3 UR4, UR5, 0x10, UR4 ;  /* 0x0000001005047890 */ /* 0x000fc8000fffe004 */
[----:B------:R-:W-:-:S09]  /*25d0*/  UPRMT UR4, URZ, 0x654, UR4 ;  /* 0x000006543f047896 */ /* 0x000fd20008000004 */
[----:B------:R-:W-:Y:S01]  /*25e0*/  SYNCS.ARRIVE.TRANS64.RED.A1T0 RZ, [UR4], RZ ;  /* 0x000000ffffff79a7 */ /* 0x000fe20008100404 */
[----:B------:R-:W-:Y:S05]  /*25f0*/  @P0 BRA `(.L_x_26) ;  /* 0x0000000000040947 */ /* 0x000fea0003800000 */
[----:B------:R-:W-:Y:S01]  /*2600*/  BPT.TRAP 0x1 ;  /* 0x000000040000795c */ /* 0x000fe20000300000 */
.L_x_26:
[----:B------:R-:W-:Y:S01]  /*2610*/  IMAD.SHL.U32 R101, R101, 0x40, RZ ;  /* 0x0000004065657824 */ /* 0x000fe200078e00ff */
[----:B------:R-:W-:Y:S01]  /*2620*/  ULDC UR6, c[0x0][0x288] ;  /* 0x0000a20000067ab9 */ /* 0x000fe20000000800 */
[----:B------:R-:W-:Y:S01]  /*2630*/  SHF.R.S32.HI R21, RZ, 0x1f, R19 ;  /* 0x0000001fff157819 */ /* 0x000fe20000011413 */
[----:B------:R-:W-:Y:S01]  /*2640*/  IMAD.SHL.U32 R3, R109, 0x100, RZ ;  /* 0x000001006d037824 */ /* 0x000fe200078e00ff */
[----:B------:R-:W-:Y:S01]  /*2650*/  ULDC.64 UR4, c[0x0][0x5d0] ;  /* 0x0001740000047ab9 */ /* 0x000fe20000000a00 */
[----:B------:R-:W-:Y:S01]  /*2660*/  LOP3.LUT R8, R101, 0x6, R96, 0xf8, !PT ;  /* 0x0000000665087812 */ /* 0x000fe200078ef860 */
[----:B------:R-:W-:Y:S01]  /*2670*/  IMAD.WIDE R108, R109, 0x100, R22 ;  /* 0x000001006d6c7825 */ /* 0x000fe200078e0216 */
[----:B------:R-:W-:Y:S01]  /*2680*/  ISETP.GE.AND P0, PT, R101, UR6, PT ;  /* 0x0000000665007c0c */ /* 0x000fe2000bf06270 */
[----:B------:R-:W-:Y:S01]  /*2690*/  ULDC UR6, c[0x0][0x284] ;  /* 0x0000a10000067ab9 */ /* 0x000fe20000000800 */
[----:B------:R-:W-:Y:S01]  /*26a0*/  SHF.R.S32.HI R9, RZ, 0x1f, R8 ;  /* 0x0000001fff097819 */ /* 0x000fe20000011408 */
[----:B------:R-:W-:Y:S01]  /*26b0*/  IMAD R0, R21, UR4, RZ ;  /* 0x0000000415007c24 */ /* 0x000fe2000f8e02ff */
[----:B------:R-:W-:-:S03]  /*26c0*/  ISETP.GE.OR P0, PT, R3, UR6, P0 ;  /* 0x0000000603007c0c */ /* 0x000fc60008706670 */
[C---:B------:R-:W-:Y:S02]  /*26d0*/  IMAD R7, R19.reuse, UR5, R0 ;  /* 0x0000000513077c24 */ /* 0x040fe4000f8e0200 */
[----:B------:R-:W-:Y:S01]  /*26e0*/  IMAD.WIDE.U32 R4, R19, UR4, R8 ;  /* 0x0000000413047c25 */ /* 0x000fe2000f8e0008 */
[----:B------:R-:W-:-:S03]  /*26f0*/  ULDC.64 UR4, c[0x0][0x5c8] ;  /* 0x0001720000047ab9 */ /* 0x000fc60000000a00 */
[----:B------:R-:W-:Y:S02]  /*2700*/  IMAD R11, R109, UR4, RZ ;  /* 0x000000046d0b7c24 */ /* 0x000fe4000f8e02ff */
[----:B------:R-:W-:Y:S02]  /*2710*/  IMAD.IADD R5, R5, 0x1, R7 ;  /* 0x0000000105057824 */ /* 0x000fe400078e0207 */
[C---:B------:R-:W-:Y:S02]  /*2720*/  IMAD R11, R108.reuse, UR5, R11 ;  /* 0x000000056c0b7c24 */ /* 0x040fe4000f8e020b */
[----:B------:R-:W-:-:S04]  /*2730*/  IMAD.WIDE.U32 R112, R108, UR4, R4 ;  /* 0x000000046c707c25 */ /* 0x000fc8000f8e0004 */
[----:B------:R-:W-:Y:S01]  /*2740*/  IMAD.MOV.U32 R0, RZ, RZ, -0x1 ;  /* 0xffffffffff007424 */ /* 0x000fe200078e00ff */
[----:B------:R-:W-:Y:S06]  /*2750*/  @P0 BRA `(.L_x_28) ;  /* 0x0000004c00000947 */ /* 0x000fec0003800000 */
[----:B-----5:R-:W-:Y:S01]  /*2760*/  FSETP.NEU.AND P1, PT, R89, RZ, PT ;  /* 0x000000ff5900720b */ /* 0x020fe20003f2d000 */
[----:B------:R-:W-:Y:S01]  /*2770*/  IMAD.IADD R4, R90, 0x1, -R101 ;  /* 0x000000015a047824 */ /* 0x000fe200078e0a65 */
[----:B------:R-:W-:Y:S01]  /*2780*/  BSSY B0, `(.L_x_28) ;  /* 0x00004bd000007945 */ /* 0x000fe20003800000 */
[----:B------:R-:W-:Y:S02]  /*2790*/  IMAD.IADD R3, R100, 0x1, -R3 ;  /* 0x0000000164037824 */ /* 0x000fe400078e0a03 */
[----:B------:R-:W-:Y:S01]  /*27a0*/  IMAD.IADD R105, R113, 0x1, R11 ;  /* 0x0000000171697824 */ /* 0x000fe200078e020b */
[----:B------:R-:W-:-:S04]  /*27b0*/  ISETP.GT.AND P6, PT, R4, RZ, PT ;  /* 0x000000ff0400720c */ /* 0x000fc80003fc4270 */
[----:B------:R-:W-:-:S03]  /*27c0*/  ISETP.GT.AND P0, PT, R3, RZ, P6 ;  /* 0x000000ff0300720c */ /* 0x000fc60003704270 */
[----:B------:R-:W-:Y:S10]  /*27d0*/  @!P1 BRA `(.L_x_29) ;  /* 0x0000003400709947 */ /* 0x000ff40003800000 */
[----:B------:R-:W0:Y:S01]  /*27e0*/  LDC.64 R14, c[0x0][0x5b8] ;  /* 0x00016e00ff0e7b82 */ /* 0x000e220000000a00 */
[----:B------:R-:W-:-:S07]  /*27f0*/  ULDC.64 UR4, c[0x0][0x5c0] ;  /* 0x0001700000047ab9 */ /* 0x000fce0000000a00 */
[----:B------:R-:W1:Y:S08]  /*2800*/  LDC.64 R106, c[0x0][0x5b0] ;  /* 0x00016c00ff6a7b82 */ /* 0x000e700000000a00 */
[----:B------:R-:W2:Y:S01]  /*2810*/  LDC.64 R12, c[0x0][0x5a8] ;  /* 0x00016a00ff0c7b82 */ /* 0x000ea20000000a00 */
[-C--:B0-----:R-:W-:Y:S02]  /*2820*/  IMAD R6, R21, R14.reuse, RZ ;  /* 0x0000000e15067224 */ /* 0x081fe400078e02ff */
[----:B------:R-:W-:-:S04]  /*2830*/  IMAD.WIDE.U32 R20, R19, R14, R8 ;  /* 0x0000000e13147225 */ /* 0x000fc800078e0008 */
[----:B------:R-:W-:Y:S02]  /*2840*/  IMAD R101, R19, R15, R6 ;  /* 0x0000000f13657224 */ /* 0x000fe400078e0206 */
[-C--:B-1----:R-:W-:Y:S02]  /*2850*/  IMAD R5, R109, R106.reuse, RZ ;  /* 0x0000006a6d057224 */ /* 0x082fe400078e02ff */
[----:B------:R-:W-:Y:S02]  /*2860*/  IMAD.IADD R103, R21, 0x1, R101 ;  /* 0x0000000115677824 */ /* 0x000fe400078e0265 */
[----:B------:R-:W-:Y:S02]  /*2870*/  IMAD.MOV.U32 R102, RZ, RZ, R20 ;  /* 0x000000ffff667224 */ /* 0x000fe400078e0014 */
[C---:B------:R-:W-:Y:S02]  /*2880*/  IMAD R119, R108.reuse, R107, R5 ;  /* 0x0000006b6c777224 */ /* 0x040fe400078e0205 */
[----:B------:R-:W-:-:S04]  /*2890*/  IMAD.WIDE.U32 R6, R108, R106, R102 ;  /* 0x0000006a6c067225 */ /* 0x000fc800078e0066 */
[----:B------:R-:W-:Y:S01]  /*28a0*/  IMAD.IADD R5, R7, 0x1, R119 ;  /* 0x0000000107057824 */ /* 0x000fe200078e0277 */
[----:B--2---:R-:W-:-:S04]  /*28b0*/  LEA R10, P1, R6, R12, 0x1 ;  /* 0x0000000c060a7211 */ /* 0x004fc800078208ff */
[----:B------:R-:W-:-:S05]  /*28c0*/  LEA.HI.X R11, R6, R13, R5, 0x1, P1 ;  /* 0x0000000d060b7211 */ /* 0x000fca00008f0c05 */
[----:B------:R-:W2:Y:S01]  /*28d0*/  @P0 LDG.E.LTC128B.U16 R5, desc[UR36][R10.64] ;  /* 0x000000240a050981 */ /* 0x000ea2000c1e1520 */
[----:B------:R-:W-:Y:S01]  /*28e0*/  ISETP.GT.AND P4, PT, R4, 0x1, PT ;  /* 0x000000010400780c */ /* 0x000fe20003f84270 */
[----:B------:R-:W-:Y:S01]  /*28f0*/  IMAD.WIDE.U32 R6, R108, R106, R8 ;  /* 0x0000006a6c067225 */ /* 0x000fe200078e0008 */
[----:B------:R-:W-:Y:S01]  /*2900*/  BSSY B1, `(.L_x_30) ;  /* 0x0000013000017945 */ /* 0x000fe20003800000 */
[----:B------:R-:W-:Y:S02]  /*2910*/  SHF.L.U64.HI R113, R106, 0x3, R107 ;  /* 0x000000036a717819 */ /* 0x000fe4000001026b */
[----:B------:R-:W-:Y:S01]  /*2920*/  IMAD.IADD R7, R119, 0x1, R7 ;  /* 0x0000000177077824 */ /* 0x000fe200078e0207 */
[----:B------:R-:W-:Y:S01]  /*2930*/  P2R R117, PR, RZ, 0x10 ;  /* 0x00000010ff757803 */ /* 0x000fe20000000000 */
[----:B------:R-:W-:-:S04]  /*2940*/  IMAD.WIDE.U32 R110, R19, R14, R6 ;  /* 0x0000000e136e7225 */ /* 0x000fc800078e0006 */
[----:B------:R-:W-:Y:S01]  /*2950*/  IMAD.IADD R7, R101, 0x1, R111 ;  /* 0x0000000165077824 */ /* 0x000fe200078e026f */
[----:B------:R-:W-:-:S04]  /*2960*/  LEA R6, P2, R110, R12, 0x1 ;  /* 0x0000000c6e067211 */ /* 0x000fc800078408ff */
[----:B------:R-:W-:Y:S01]  /*2970*/  LEA.HI.X R7, R110, R13, R7, 0x1, P2 ;  /* 0x0000000d6e077211 */ /* 0x000fe200010f0c07 */
[----:B--2---:R-:W-:-:S05]  /*2980*/  HADD2.F32 R104, -RZ, R5.H0_H0 ;  /* 0x20000005ff687230 */ /* 0x004fca0000004100 */
[----:B------:R-:W-:Y:S01]  /*2990*/  FMUL R15, R104, R89 ;  /* 0x00000059680f7220 */ /* 0x000fe20000400000 */
[----:B------:R-:W-:-:S03]  /*29a0*/  LEA R104, P1, R112, UR4, 0x1 ;  /* 0x0000000470687c11 */ /* 0x000fc6000f8208ff */
[----:B------:R-:W-:Y:S01]  /*29b0*/  FFMA R15, R56, R88, R15 ;  /* 0x00000058380f7223 */ /* 0x000fe2000000000f */
[----:B------:R-:W-:Y:S01]  /*29c0*/  LEA.HI.X R105, R112, UR5, R105, 0x1, P1 ;  /* 0x0000000570697c11 */ /* 0x000fe200088f0c69 */
[----:B------:R-:W-:Y:S01]  /*29d0*/  IMAD.SHL.U32 R112, R106, 0x8, RZ ;  /* 0x000000086a707824 */ /* 0x000fe200078e00ff */
[----:B------:R-:W-:Y:S02]  /*29e0*/  ISETP.GT.AND P1, PT, R3, RZ, P4 ;  /* 0x000000ff0300720c */ /* 0x000fe40002724270 */
[----:B------:R-:W-:-:S05]  /*29f0*/  F2FP.F16.F32.PACK_AB R15, RZ, R15 ;  /* 0x0000000fff0f723e */ /* 0x000fca00000000ff */
[----:B------:R0:W-:Y:S06]  /*2a00*/  @P0 STG.E.U16 desc[UR36][R104.64], R15 ;  /* 0x0000000f68000986 */ /* 0x0001ec000c101524 */
[----:B------:R-:W-:Y:S05]  /*2a10*/  @!P1 BRA `(.L_x_31) ;  /* 0x0000000000049947 */ /* 0x000fea0003800000 */
[----:B------:R1:W5:Y:S02]  /*2a20*/  LDG.E.LTC128B.U16 R5, desc[UR36][R6.64+0x2] ;  /* 0x0000022406057981 */ /* 0x000364000c1e1520 */
.L_x_31:
[----:B------:R-:W-:Y:S05]  /*2a30*/  BSYNC B1 ;  /* 0x0000000000017941 */ /* 0x000fea0003800000 */
.L_x_30:
[----:B-----5:R-:W-:Y:S01]  /*2a40*/  HADD2.F32 R10, -RZ, R5.H0_H0 ;  /* 0x20000005ff0a7230 */ /* 0x020fe20000004100 */
[----:B------:R-:W-:Y:S01]  /*2a50*/  ISETP.GT.AND P0, PT, R3, 0x8, P6 ;  /* 0x000000080300780c */ /* 0x000fe20003704270 */
[----:B------:R-:W-:Y:S01]  /*2a60*/  IMAD.WIDE.U32 R114, R108, R106, R112 ;  /* 0x0000006a6c727225 */ /* 0x000fe200078e0070 */
[----:B0-----:R-:W-:-:S03]  /*2a70*/  PRMT R15, R5, 0x7610, R15 ;  /* 0x00007610050f7816 */ /* 0x001fc6000000000f */
[----:B------:R-:W-:Y:S01]  /*2a80*/  FMUL R10, R10, R89 ;  /* 0x000000590a0a7220 */ /* 0x000fe20000400000 */
[----:B------:R-:W-:Y:S01]  /*2a90*/  IMAD.IADD R119, R119, 0x1, R115 ;  /* 0x0000000177777824 */ /* 0x000fe200078e0273 */
[----:B------:R-:W-:Y:S02]  /*2aa0*/  IADD3 R11, P2, R20, R114, RZ ;  /* 0x00000072140b7210 */ /* 0x000fe40007f5e0ff */
[----:B------:R-:W-:-:S03]  /*2ab0*/  FFMA R57, R57, R88, R10 ;  /* 0x0000005839397223 */ /* 0x000fc6000000000a */
[----:B------:R-:W-:Y:S01]  /*2ac0*/  IMAD.X R56, R119, 0x1, R103, P2 ;  /* 0x0000000177387824 */ /* 0x000fe200010e0667 */
[C---:B------:R-:W-:Y:S02]  /*2ad0*/  LEA R10, P2, R11.reuse, R12, 0x1 ;  /* 0x0000000c0b0a7211 */ /* 0x040fe400078408ff */
[----:B------:R-:W-:Y:S02]  /*2ae0*/  F2FP.F16.F32.PACK_AB R57, RZ, R57 ;  /* 0x00000039ff39723e */ /* 0x000fe400000000ff */
[----:B------:R-:W-:Y:S01]  /*2af0*/  LEA.HI.X R11, R11, R13, R56, 0x1, P2 ;  /* 0x0000000d0b0b7211 */ /* 0x000fe200010f0c38 */
[----:B------:R-:W-:Y:S01]  /*2b00*/  @P1 IMAD.MOV.U32 R56, RZ, RZ, R104 ;  /* 0x000000ffff381224 */ /* 0x000fe200078e0068 */
[----:B------:R-:W-:Y:S01]  /*2b10*/  PRMT R111, R57, 0x7610, R111 ;  /* 0x00007610396f7816 */ /* 0x000fe2000000006f */
[----:B------:R-:W-:-:S05]  /*2b20*/  @P1 IMAD.MOV.U32 R57, RZ, RZ, R105 ;  /* 0x000000ffff391224 */ /* 0x000fca00078e0069 */
[----:B------:R0:W-:Y:S04]  /*2b30*/  @P1 STG.E.U16 desc[UR36][R56.64+0x2], R111 ;  /* 0x0000026f38001986 */ /* 0x0001e8000c101524 */
[----:B------:R-:W2:Y:S01]  /*2b40*/  @P0 LDG.E.LTC128B.U16 R15, desc[UR36][R10.64] ;  /* 0x000000240a0f0981 */ /* 0x000ea2000c1e1520 */
[----:B------:R-:W-:Y:S01]  /*2b50*/  IADD3 R114, P1, R8, R114, RZ ;  /* 0x0000007208727210 */ /* 0x000fe20007f3e0ff */
[----:B------:R-:W-:Y:S01]  /*2b60*/  BSSY B1, `(.L_x_32) ;  /* 0x0000012000017945 */ /* 0x000fe20003800000 */
[----:B------:R-:W-:-:S03]  /*2b70*/  SHF.L.U64.HI R121, R94, 0x1, R93 ;  /* 0x000000015e797819 */ /* 0x000fc6000001025d */
[----:B------:R-:W-:Y:S01]  /*2b80*/  IMAD.X R115, R9, 0x1, R119, P1 ;  /* 0x0000000109737824 */ /* 0x000fe200008e0677 */
[----:B------:R-:W-:Y:S01]  /*2b90*/  ISETP.GT.AND P1, PT, R3, 0x8, P4 ;  /* 0x000000080300780c */ /* 0x000fe20002724270 */
[----:B------:R-:W-:Y:S02]  /*2ba0*/  IMAD.SHL.U32 R119, R94, 0x2, RZ ;  /* 0x000000025e777824 */ /* 0x000fe400078e00ff */
[----:B------:R-:W-:-:S04]  /*2bb0*/  IMAD.WIDE.U32 R114, R19, R14, R114 ;  /* 0x0000000e13727225 */ /* 0x000fc800078e0072 */
[----:B0-----:R-:W-:Y:S01]  /*2bc0*/  IMAD.IADD R57, R101, 0x1, R115 ;  /* 0x0000000165397824 */ /* 0x001fe200078e0273 */
[----:B------:R-:W-:-:S04]  /*2bd0*/  LEA R56, P3, R114, R12, 0x1 ;  /* 0x0000000c72387211 */ /* 0x000fc800078608ff */
[----:B------:R-:W-:Y:S01]  /*2be0*/  LEA.HI.X R57, R114, R13, R57, 0x1, P3 ;  /* 0x0000000d72397211 */ /* 0x000fe200018f0c39 */
[----:B--2---:R-:W-:-:S05]  /*2bf0*/  HADD2.F32 R110, -RZ, R15.H0_H0 ;  /* 0x2000000fff6e7230 */ /* 0x004fca0000004100 */
[----:B------:R-:W-:Y:S01]  /*2c00*/  FMUL R5, R110, R89 ;  /* 0x000000596e057220 */ /* 0x000fe20000400000 */
[----:B------:R-:W-:-:S03]  /*2c10*/  IADD3 R110, P2, R119, R104, RZ ;  /* 0x00000068776e7210 */ /* 0x000fc60007f5e0ff */
[----:B------:R-:W-:Y:S02]  /*2c20*/  FFMA R5, R58, R88, R5 ;  /* 0x000000583a057223 */ /* 0x000fe40000000005 */
[----:B------:R-:W-:-:S03]  /*2c30*/  IMAD.X R111, R121, 0x1, R105, P2 ;  /* 0x00000001796f7824 */ /* 0x000fc600010e0669 */
[----:B------:R-:W-:-:S05]  /*2c40*/  F2FP.F16.F32.PACK_AB R5, RZ, R5 ;  /* 0x00000005ff05723e */ /* 0x000fca00000000ff */
[----:B------:R0:W-:Y:S01]  /*2c50*/  @P0 STG.E.U16 desc[UR36][R110.64], R5 ;  /* 0x000000056e000986 */ /* 0x0001e2000c101524 */
[----:B------:R-:W-:Y:S05]  /*2c60*/  @!P1 BRA `(.L_x_33) ;  /* 0x0000000000049947 */ /* 0x000fea0003800000 */
[----:B------:R2:W5:Y:S02]  /*2c70*/  LDG.E.LTC128B.U16 R15, desc[UR36][R56.64+0x2] ;  /* 0x00000224380f7981 */ /* 0x000564000c1e1520 */
.L_x_33:
[----:B------:R-:W-:Y:S05]  /*2c80*/  BSYNC B1 ;  /* 0x0000000000017941 */ /* 0x000fea0003800000 */
.L_x_32:
[----:B-----5:R-:W-:Y:S01]  /*2c90*/  HADD2.F32 R10, -RZ, R15.H0_H0 ;  /* 0x2000000fff0a7230 */ /* 0x020fe20000004100 */
[----:B------:R-:W-:Y:S01]  /*2ca0*/  ISETP.GT.AND P4, PT, R4, 0x8, PT ;  /* 0x000000080400780c */ /* 0x000fe20003f84270 */
[----:B------:R-:W-:Y:S01]  /*2cb0*/  IMAD.MOV.U32 R58, RZ, RZ, R110 ;  /* 0x000000ffff3a7224 */ /* 0x000fe200078e006e */
[----:B------:R-:W-:Y:S01]  /*2cc0*/  BSSY B1, `(.L_x_34) ;  /* 0x000000b000017945 */ /* 0x000fe20003800000 */
[----:B------:R-:W-:Y:S01]  /*2cd0*/  PRMT R114, R15, 0x7610, R114 ;  /* 0x000076100f727816 */ /* 0x000fe20000000072 */
[----:B------:R-:W-:Y:S01]  /*2ce0*/  FMUL R10, R10, R89 ;  /* 0x000000590a0a7220 */ /* 0x000fe20000400000 */
[----:B------:R-:W-:Y:S02]  /*2cf0*/  ISETP.GT.AND P0, PT, R3, RZ, P4 ;  /* 0x000000ff0300720c */ /* 0x000fe40002704270 */
[----:B------:R-:W-:Y:S01]  /*2d00*/  P2R R115, PR, RZ, 0x10 ;  /* 0x00000010ff737803 */ /* 0x000fe20000000000 */
[----:B------:R-:W-:Y:S01]  /*2d10*/  FFMA R10, R59, R88, R10 ;  /* 0x000000583b0a7223 */ /* 0x000fe2000000000a */
[----:B------:R-:W-:-:S04]  /*2d20*/  IMAD.MOV.U32 R59, RZ, RZ, R111 ;  /* 0x000000ffff3b7224 */ /* 0x000fc800078e006f */
[----:B------:R-:W-:-:S05]  /*2d30*/  F2FP.F16.F32.PACK_AB R10, RZ, R10 ;  /* 0x0000000aff0a723e */ /* 0x000fca00000000ff */
[----:B------:R3:W-:Y:S01]  /*2d40*/  @P1 STG.E.U16 desc[UR36][R58.64+0x2], R10 ;  /* 0x0000020a3a001986 */ /* 0x0007e2000c101524 */
[----:B------:R-:W-:Y:S05]  /*2d50*/  @!P0 BRA `(.L_x_35) ;  /* 0x0000000000048947 */ /* 0x000fea0003800000 */
[----:B------:R4:W5:Y:S02]  /*2d60*/  LDG.E.LTC128B.U16 R114, desc[UR36][R6.64+0x10] ;  /* 0x0000102406727981 */ /* 0x000964000c1e1520 */
.L_x_35:
[----:B------:R-:W-:Y:S05]  /*2d70*/  BSYNC B1 ;  /* 0x0000000000017941 */ /* 0x000fea0003800000 */
.L_x_34:
[----:B---3-5:R-:W-:Y:S01]  /*2d80*/  HADD2.F32 R10, -RZ, R114.H0_H0 ;  /* 0x20000072ff0a7230 */ /* 0x028fe20000004100 */
[C---:B0-----:R-:W-:Y:S01]  /*2d90*/  SHF.L.U64.HI R5, R95.reuse, 0x1, R92 ;  /* 0x000000015f057819 */ /* 0x041fe2000001025c */
[----:B------:R-:W-:Y:S01]  /*2da0*/  IMAD.SHL.U32 R15, R95, 0x2, RZ ;  /* 0x000000025f0f7824 */ /* 0x000fe200078e00ff */
[----:B------:R-:W-:Y:S01]  /*2db0*/  ISETP.GT.AND P3, PT, R4, 0x9, PT ;  /* 0x000000090400780c */ /* 0x000fe20003f64270 */
[----:B------:R-:W-:Y:S01]  /*2dc0*/  BSSY B1, `(.L_x_36) ;  /* 0x000000b000017945 */ /* 0x000fe20003800000 */
[----:B------:R-:W-:Y:S02]  /*2dd0*/  FMUL R11, R10, R89 ;  /* 0x000000590a0b7220 */ /* 0x000fe40000400000 */
[----:B------:R-:W-:Y:S02]  /*2de0*/  IADD3 R10, P1, P2, R15, R104, R119 ;  /* 0x000000680f0a7210 */ /* 0x000fe40007a3e077 */
[----:B------:R-:W-:Y:S01]  /*2df0*/  FFMA R60, R60, R88, R11 ;  /* 0x000000583c3c7223 */ /* 0x000fe2000000000b */
[----:B------:R-:W-:-:S02]  /*2e00*/  P2R R118, PR, RZ, 0x8 ;  /* 0x00000008ff767803 */ /* 0x000fc40000000000 */
[----:B------:R-:W-:Y:S02]  /*2e10*/  IADD3.X R11, R5, R105, R121, P1, P2 ;  /* 0x00000069050b7210 */ /* 0x000fe40000fe4479 */
[----:B------:R-:W-:Y:S02]  /*2e20*/  F2FP.F16.F32.PACK_AB R60, RZ, R60 ;  /* 0x0000003cff3c723e */ /* 0x000fe400000000ff */
[----:B------:R-:W-:-:S03]  /*2e30*/  ISETP.GT.AND P1, PT, R3, RZ, P3 ;  /* 0x000000ff0300720c */ /* 0x000fc60001f24270 */
[----:B------:R0:W-:Y:S10]  /*2e40*/  @P0 STG.E.U16 desc[UR36][R104.64+0x10], R60 ;  /* 0x0000103c68000986 */ /* 0x0001f4000c101524 */
[----:B------:R-:W-:Y:S05]  /*2e50*/  @!P1 BRA `(.L_x_37) ;  /* 0x0000000000049947 */ /* 0x000fea0003800000 */
[----:B------:R3:W5:Y:S02]  /*2e60*/  LDG.E.LTC128B.U16 R114, desc[UR36][R6.64+0x12] ;  /* 0x0000122406727981 */ /* 0x000764000c1e1520 */
.L_x_37:
[----:B------:R-:W-:Y:S05]  /*2e70*/  BSYNC B1 ;  /* 0x0000000000017941 */ /* 0x000fea0003800000 */
.L_x_36:
[----:B0----5:R-:W-:Y:S01]  /*2e80*/  HADD2.F32 R60, -RZ, R114.H0_H0 ;  /* 0x20000072ff3c7230 */ /* 0x021fe20000004100 */
[----:B------:R-:W-:Y:S01]  /*2e90*/  ISETP.GT.AND P0, PT, R3, 0x8, P4 ;  /* 0x000000080300780c */ /* 0x000fe20002704270 */
[----:B------:R-:W-:Y:S03]  /*2ea0*/  BSSY B1, `(.L_x_38) ;  /* 0x000000a000017945 */ /* 0x000fe60003800000 */
[----:B------:R-:W-:-:S04]  /*2eb0*/  FMUL R60, R60, R89 ;  /* 0x000000593c3c7220 */ /* 0x000fc80000400000 */
[----:B------:R-:W-:Y:S01]  /*2ec0*/  FFMA R60, R61, R88, R60 ;  /* 0x000000583d3c7223 */ /* 0x000fe2000000003c */
[----:B------:R-:W-:-:S04]  /*2ed0*/  @P1 IMAD.MOV.U32 R61, RZ, RZ, R105 ;  /* 0x000000ffff3d1224 */ /* 0x000fc800078e0069 */
[----:B------:R-:W-:-:S04]  /*2ee0*/  F2FP.F16.F32.PACK_AB R60, RZ, R60 ;  /* 0x0000003cff3c723e */ /* 0x000fc800000000ff */
[----:B------:R-:W-:Y:S01]  /*2ef0*/  PRMT R119, R60, 0x7610, R119 ;  /* 0x000076103c777816 */ /* 0x000fe20000000077 */
[----:B------:R-:W-:-:S05]  /*2f00*/  @P1 IMAD.MOV.U32 R60, RZ, RZ, R104 ;  /* 0x000000ffff3c1224 */ /* 0x000fca00078e0068 */
[----:B------:R0:W-:Y:S01]  /*2f10*/  @P1 STG.E.U16 desc[UR36][R60.64+0x12], R119 ;  /* 0x000012773c001986 */ /* 0x0001e2000c101524 */
[----:B------:R-:W-:Y:S05]  /*2f20*/  @!P0 BRA `(.L_x_39) ;  /* 0x0000000000048947 */ /* 0x000fea0003800000 */
[----:B------:R0:W5:Y:S02]  /*2f30*/  LDG.E.LTC128B.U16 R114, desc[UR36][R56.64+0x10] ;  /* 0x0000102438727981 */ /* 0x000164000c1e1520 */
.L_x_39:
[----:B------:R-:W-:Y:S05]  /*2f40*/  BSYNC B1 ;  /* 0x0000000000017941 */ /* 0x000fea0003800000 */
.L_x_38:
[----:B0----5:R-:W-:Y:S01]  /*2f50*/  HADD2.F32 R60, -RZ, R114.H0_H0 ;  /* 0x20000072ff3c7230 */ /* 0x021fe20000004100 */
[----:B------:R-:W-:Y:S01]  /*2f60*/  ISETP.GT.AND P1, PT, R3, 0x8, P3 ;  /* 0x000000080300780c */ /* 0x000fe20001f24270 */
[----:B------:R-:W-:Y:S03]  /*2f70*/  BSSY B1, `(.L_x_40) ;  /* 0x0000007000017945 */ /* 0x000fe60003800000 */
[----:B------:R-:W-:-:S04]  /*2f80*/  FMUL R61, R60, R89 ;  /* 0x000000593c3d7220 */ /* 0x000fc80000400000 */
[----:B------:R-:W-:-:S05]  /*2f90*/  FFMA R61, R62, R88, R61 ;  /* 0x000000583e3d7223 */ /* 0x000fca000000003d */
[----:B------:R-:W-:-:S05]  /*2fa0*/  F2FP.F16.F32.PACK_AB R61, RZ, R61 ;  /* 0x0000003dff3d723e */ /* 0x000fca00000000ff */
[----:B------:R0:W-:Y:S01]  /*2fb0*/  @P0 STG.E.U16 desc[UR36][R58.64+0x10], R61 ;  /* 0x0000103d3a000986 */ /* 0x0001e2000c101524 */
[----:B------:R-:W-:Y:S05]  /*2fc0*/  @!P1 BRA `(.L_x_41) ;  /* 0x0000000000049947 */ /* 0x000fea0003800000 */
[----:B------:R0:W5:Y:S02]  /*2fd0*/  LDG.E.LTC128B.U16 R114, desc[UR36][R56.64+0x12] ;  /* 0x0000122438727981 */ /* 0x000164000c1e1520 */
.L_x_41:
[----:B------:R-:W-:Y:S05]  /*2fe0*/  BSYNC B1 ;  /* 0x0000000000017941 */ /* 0x000fea0003800000 */
.L_x_40:
[----:B-----5:R-:W-:Y:S01]  /*2ff0*/  HADD2.F32 R60, -RZ, R114.H0_H0 ;  /* 0x20000072ff3c7230 */ /* 0x020fe20000004100 */
[----:B------:R-:W-:Y:S01]  /*3000*/  IADD3 R123, P0, R108, 0x80, RZ ;  /* 0x000000806c7b7810 */ /* 0x000fe20007f1e0ff */
[----:B------:R-:W-:Y:S01]  /*3010*/  BSSY B1, `(.L_x_42) ;  /* 0x000000b000017945 */ /* 0x000fe20003800000 */
[----:B------:R-:W-:Y:S02]  /*3020*/  ISETP.GT.AND P2, PT, R4, 0x10, PT ;  /* 0x000000100400780c */ /* 0x000fe40003f44270 */
[----:B------:R-:W-:Y:S01]  /*3030*/  FMUL R60, R60, R89 ;  /* 0x000000593c3c7220 */ /* 0x000fe20000400000 */
[----:B------:R-:W-:Y:S01]  /*3040*/  IMAD.X R109, RZ, RZ, R109, P0 ;  /* 0x000000ffff6d7224 */ /* 0x000fe200000e066d */
[----:B------:R-:W-:Y:S02]  /*3050*/  ISETP.GT.AND P0, PT, R3, RZ, P2 ;  /* 0x000000ff0300720c */ /* 0x000fe40001704270 */
[----:B------:R-:W-:Y:S01]  /*3060*/  FFMA R60, R63, R88, R60 ;  /* 0x000000583f3c7223 */ /* 0x000fe2000000003c */
[----:B------:R-:W-:-:S04]  /*3070*/  P2R R119, PR, RZ, 0x4 ;  /* 0x00000004ff777803 */ /* 0x000fc80000000000 */
[----:B------:R-:W-:-:S05]  /*3080*/  F2FP.F16.F32.PACK_AB R60, RZ, R60 ;  /* 0x0000003cff3c723e */ /* 0x000fca00000000ff */
[----:B------:R0:W-:Y:S01]  /*3090*/  @P1 STG.E.U16 desc[UR36][R58.64+0x12], R60 ;  /* 0x0000123c3a001986 */ /* 0x0001e2000c101524 */
[----:B------:R-:W-:Y:S05]  /*30a0*/  @!P0 BRA `(.L_x_43) ;  /* 0x0000000000048947 */ /* 0x000fea0003800000 */
[----:B------:R0:W5:Y:S02]  /*30b0*/  LDG.E.LTC128B.U16 R114, desc[UR36][R6.64+0x20] ;  /* 0x0000202406727981 */ /* 0x000164000c1e1520 */
.L_x_43:
[----:B------:R-:W-:Y:S05]  /*30c0*/  BSYNC B1 ;  /* 0x0000000000017941 */ /* 0x000fea0003800000 */
.L_x_42:
[----:B0----5:R-:W-:Y:S01]  /*30d0*/  HADD2.F32 R60, -RZ, R114.H0_H0 ;  /* 0x20000072ff3c7230 */ /* 0x021fe20000004100 */
[----:B------:R-:W-:Y:S01]  /*30e0*/  ISETP.GT.AND P1, PT, R4, 0x11, PT ;  /* 0x000000110400780c */ /* 0x000fe20003f24270 */
[-C--:B------:R-:W-:Y:S01]  /*30f0*/  IMAD.WIDE.U32 R62, R123, R106.reuse, R8 ;  /* 0x0000006a7b3e7225 */ /* 0x080fe200078e0008 */
[----:B------:R-:W-:Y:S03]  /*3100*/  BSSY B1, `(.L_x_44) ;  /* 0x0000021000017945 */ /* 0x000fe60003800000 */
[----:B------:R-:W-:Y:S01]  /*3110*/  FMUL R21, R60, R89 ;  /* 0x000000593c157220 */ /* 0x000fe20000400000 */
[----:B------:R-:W-:-:S03]  /*3120*/  IMAD R60, R109, R106, RZ ;  /* 0x0000006a6d3c7224 */ /* 0x000fc600078e02ff */
[----:B------:R-:W-:Y:S01]  /*3130*/  FFMA R21, R64, R88, R21 ;  /* 0x0000005840157223 */ /* 0x000fe20000000015 */
[C---:B------:R-:W-:Y:S02]  /*3140*/  IMAD R121, R123.reuse, R107, R60 ;  /* 0x0000006b7b797224 */ /* 0x040fe400078e023c */
[----:B------:R-:W-:Y:S02]  /*3150*/  IMAD.WIDE.U32 R60, R123, R106, R102 ;  /* 0x0000006a7b3c7225 */ /* 0x000fe400078e0066 */
[----:B------:R-:W-:Y:S02]  /*3160*/  F2FP.F16.F32.PACK_AB R21, RZ, R21 ;  /* 0x00000015ff15723e */ /* 0x000fe400000000ff */
[----:B------:R-:W-:Y:S02]  /*3170*/  IMAD.IADD R63, R121, 0x1, R63 ;  /* 0x00000001793f7824 */ /* 0x000fe400078e023f */
[----:B------:R-:W-:Y:S01]  /*3180*/  PRMT R107, R21, 0x7610, R107 ;  /* 0x00007610156b7816 */ /* 0x000fe2000000006b */
[----:B------:R-:W-:-:S02]  /*3190*/  IMAD.IADD R21, R61, 0x1, R121 ;  /* 0x000000013d157824 */ /* 0x000fc400078e0279 */
[----:B------:R-:W-:Y:S02]  /*31a0*/  IMAD.WIDE.U32 R108, R19, R14, R62 ;  /* 0x0000000e136c7225 */ /* 0x000fe400078e003e */
[----:B------:R0:W-:Y:S01]  /*31b0*/  @P0 STG.E.U16 desc[UR36][R104.64+0x20], R107 ;  /* 0x0000206b68000986 */ /* 0x0001e2000c101524 */
[----:B------:R-:W-:-:S04]  /*31c0*/  LEA R62, P0, R60, R12, 0x1 ;  /* 0x0000000c3c3e7211 */ /* 0x000fc800078008ff */
[----:B------:R-:W-:Y:S01]  /*31d0*/  LEA.HI.X R63, R60, R13, R21, 0x1, P0 ;  /* 0x0000000d3c3f7211 */ /* 0x000fe200000f0c15 */
[----:B------:R-:W-:Y:S01]  /*31e0*/  IMAD.IADD R21, R101, 0x1, R109 ;  /* 0x0000000165157824 */ /* 0x000fe200078e026d */
[----:B------:R-:W-:-:S04]  /*31f0*/  LEA R60, P0, R108, R12, 0x1 ;  /* 0x0000000c6c3c7211 */ /* 0x000fc800078008ff */
[----:B------:R-:W-:Y:S01]  /*3200*/  LEA.HI.X R61, R108, R13, R21, 0x1, P0 ;  /* 0x0000000d6c3d7211 */ /* 0x000fe200000f0c15 */
[----:B0-----:R-:W-:-:S04]  /*3210*/  IMAD.WIDE.U32 R106, R123, R106, R112 ;  /* 0x0000006a7b6a7225 */ /* 0x001fc800078e0070 */
[----:B------:R-:W-:Y:S01]  /*3220*/  IMAD.IADD R121, R121, 0x1, R107 ;  /* 0x0000000179797824 */ /* 0x000fe200078e026b */
[----:B------:R-:W-:-:S05]  /*3230*/  IADD3 R64, P0, R20, R106, RZ ;  /* 0x0000006a14407210 */ /* 0x000fca0007f1e0ff */
[----:B------:R-:W-:Y:S01]  /*3240*/  IMAD.X R102, R121, 0x1, R103, P0 ;  /* 0x0000000179667824 */ /* 0x000fe200000e0667 */
[----:B------:R-:W-:-:S05]  /*3250*/  IADD3 R20, P0, R8, R106, RZ ;  /* 0x0000006a08147210 */ /* 0x000fca0007f1e0ff */
[----:B------:R-:W-:Y:S01]  /*3260*/  IMAD.X R21, R9, 0x1, R121, P0 ;  /* 0x0000000109157824 */ /* 0x000fe200000e0679 */
[----:B------:R-:W-:Y:S01]  /*3270*/  LEA R8, P0, R64, R12, 0x1 ;  /* 0x0000000c40087211 */ /* 0x000fe200078008ff */
[----:B------:R-:W-:-:S03]  /*3280*/  IMAD.WIDE.U32 R20, R19, R14, R20 ;  /* 0x0000000e13147225 */ /* 0x000fc600078e0014 */
[----:B------:R-:W-:Y:S01]  /*3290*/  LEA.HI.X R9, R64, R13, R102, 0x1, P0 ;  /* 0x0000000d40097211 */ /* 0x000fe200000f0c66 */
[----:B------:R-:W-:Y:S01]  /*32a0*/  IMAD.IADD R101, R101, 0x1, R21 ;  /* 0x0000000165657824 */ /* 0x000fe200078e0215 */
[----:B------:R-:W-:-:S04]  /*32b0*/  LEA R12, P0, R20, R12, 0x1 ;  /* 0x0000000c140c7211 */ /* 0x000fc800078008ff */
[----:B------:R-:W-:Y:S02]  /*32c0*/  LEA.HI.X R13, R20, R13, R101, 0x1, P0 ;  /* 0x0000000d140d7211 */ /* 0x000fe400000f0c65 */
[----:B------:R-:W-:Y:S02]  /*32d0*/  ISETP.GT.AND P0, PT, R3, RZ, P1 ;  /* 0x000000ff0300720c */ /* 0x000fe40000f04270 */
[----:B------:R-:W-:-:S11]  /*32e0*/  P2R R101, PR, RZ, 0x2 ;  /* 0x00000002ff657803 */ /* 0x000fd60000000000 */
[----:B------:R-:W-:Y:S05]  /*32f0*/  @!P0 BRA `(.L_x_45) ;  /* 0x0000000000048947 */ /* 0x000fea0003800000 */
[----:B------:R0:W5:Y:S02]  /*3300*/  LDG.E.LTC128B.U16 R114, desc[UR36][R6.64+0x22] ;  /* 0x0000222406727981 */ /* 0x000164000c1e1520 */
.L_x_45:
[----:B------:R-:W-:Y:S05]  /*3310*/  BSYNC B1 ;  /* 0x0000000000017941 */ /* 0x000fea0003800000 */
.L_x_44:
[----:B-----5:R-:W-:Y:S01]  /*3320*/  HADD2.F32 R14, -RZ, R114.H0_H0 ;  /* 0x20000072ff0e7230 */ /* 0x020fe20000004100 */
[----:B------:R-:W-:Y:S01]  /*3330*/  BSSY B1, `(.L_x_46) ;  /* 0x000000a000017945 */ /* 0x000fe20003800000 */
[----:B------:R-:W-:Y:S02]  /*3340*/  @P0 IMAD.MOV.U32 R20, RZ, RZ, R104 ;  /* 0x000000ffff140224 */ /* 0x000fe400078e0068 */
[----:B------:R-:W-:Y:S02]  /*3350*/  @P0 IMAD.MOV.U32 R21, RZ, RZ, R105 ;  /* 0x000000ffff150224 */ /* 0x000fe400078e0069 */
[----:B------:R-:W-:-:S04]  /*3360*/  FMUL R14, R14, R89 ;  /* 0x000000590e0e7220 */ /* 0x000fc80000400000 */
[----:B------:R-:W-:-:S05]  /*3370*/  FFMA R14, R65, R88, R14 ;  /* 0x00000058410e7223 */ /* 0x000fca000000000e */
[----:B------:R-:W-:-:S05]  /*3380*/  F2FP.F16.F32.PACK_AB R14, RZ, R14 ;  /* 0x0000000eff0e723e */ /* 0x000fca00000000ff */
[----:B------:R0:W-:Y:S01]  /*3390*/  @P0 STG.E.U16 desc[UR36][R20.64+0x22], R14 ;  /* 0x0000220e14000986 */ /* 0x0001e2000c101524 */
[----:B------:R-:W-:-:S13]  /*33a0*/  ISETP.GT.AND P0, PT, R3, 0x8, P2 ;  /* 0x000000080300780c */ /* 0x000fda0001704270 */
[----:B0-----:R-:W-:Y:S05]  /*33b0*/  @!P0 BRA `(.L_x_47) ;  /* 0x0000000000048947 */ /* 0x001fea0003800000 */
[----:B------:R0:W5:Y:S02]  /*33c0*/  LDG.E.LTC128B.U16 R114, desc[UR36][R56.64+0x20] ;  /* 0x0000202438727981 */ /* 0x000164000c1e1520 */
.L_x_47:
[----:B------:R-:W-:Y:S05]  /*33d0*/  BSYNC B1 ;  /* 0x0000000000017941 */ /* 0x000fea0003800000 */
.L_x_46:
[----:B-----5:R-:W-:Y:S01]  /*33e0*/  HADD2.F32 R14, -RZ, R114.H0_H0 ;  /* 0x20000072ff0e7230 */ /* 0x020fe20000004100 */
[----:B------:R-:W-:Y:S04]  /*33f0*/  BSSY B1, `(.L_x_48) ;  /* 0x0000008000017945 */ /* 0x000fe80003800000 */
[----:B------:R-:W-:-:S04]  /*3400*/  FMUL R19, R14, R89 ;  /* 0x000000590e137220 */ /* 0x000fc80000400000 */
[----:B------:R-:W-:-:S05]  /*3410*/  FFMA R19, R66, R88, R19 ;  /* 0x0000005842137223 */ /* 0x000fca0000000013 */
[----:B------:R-:W-:-:S05]  /*3420*/  F2FP.F16.F32.PACK_AB R19, RZ, R19 ;  /* 0x00000013ff13723e */ /* 0x000fca00000000ff */
[----:B------:R0:W-:Y:S01]  /*3430*/  @P0 STG.E.U16 desc[UR36][R58.64+0x20], R19 ;  /* 0x000020133a000986 */ /* 0x0001e2000c101524 */
[----:B------:R-:W-:-:S13]  /*3440*/  ISETP.GT.AND P0, PT, R3, 0x8, P1 ;  /* 0x000000080300780c */ /* 0x000fda0000f04270 */
[----:B0-----:R-:W-:Y:S05]  /*3450*/  @!P0 BRA `(.L_x_49) ;  /* 0x0000000000048947 */ /* 0x001fea0003800000 */
[----:B------:R0:W5:Y:S02]  /*3460*/  LDG.E.LTC128B.U16 R114, desc[UR36][R56.64+0x22] ;  /* 0x0000222438727981 */ /* 0x000164000c1e1520 */
.L_x_49:
[----:B------:R-:W-:Y:S05]  /*3470*/  BSYNC B1 ;  /* 0x0000000000017941 */ /* 0x000fea0003800000 */
.L_x_48:
[----:B-----5:R-:W-:Y:S01]  /*3480*/  HADD2.F32 R14, -RZ, R114.H0_H0 ;  /* 0x20000072ff0e7230 */ /* 0x020fe20000004100 */
[----:B------:R-:W-:Y:S01]  /*3490*/  ISETP.GT.AND P2, PT, R4, 0x18, PT ;  /* 0x000000180400780c */ /* 0x000fe20003f44270 */
[----:B------:R-:W-:Y:S03]  /*34a0*/  BSSY B1, `(.L_x_50) ;  /* 0x0000009000017945 */ /* 0x000fe60003800000 */
[----:B------:R-:W-:Y:S01]  /*34b0*/  FMUL R14, R14, R89 ;  /* 0x000000590e0e7220 */ /* 0x000fe20000400000 */
[----:B------:R-:W-:-:S03]  /*34c0*/  P2R R102, PR, RZ, 0x4 ;  /* 0x00000004ff667803 */ /* 0x000fc60000000000 */
[----:B------:R-:W-:-:S05]  /*34d0*/  FFMA R14, R67, R88, R14 ;  /* 0x00000058430e7223 */ /* 0x000fca000000000e */
[----:B------:R-:W-:-:S05]  /*34e0*/  F2FP.F16.F32.PACK_AB R14, RZ, R14 ;  /* 0x0000000eff0e723e */ /* 0x000fca00000000ff */
[----:B------:R0:W-:Y:S01]  /*34f0*/  @P0 STG.E.U16 desc[UR36][R58.64+0x22], R14 ;  /* 0x0000220e3a000986 */ /* 0x0001e2000c101524 */
[----:B------:R-:W-:-:S13]  /*3500*/  ISETP.GT.AND P0, PT, R3, RZ, P2 ;  /* 0x000000ff0300720c */ /* 0x000fda0001704270 */
[----:B0-----:R-:W-:Y:S05]  /*3510*/  @!P0 BRA `(.L_x_51) ;  /* 0x0000000000048947 */ /* 0x001fea0003800000 */
[----:B------:R0:W5:Y:S02]  /*3520*/  LDG.E.LTC128B.U16 R114, desc[UR36][R6.64+0x30] ;  /* 0x0000302406727981 */ /* 0x000164000c1e1520 */
.L_x_51:
[----:B------:R-:W-:Y:S05]  /*3530*/  BSYNC B1 ;  /* 0x0000000000017941 */ /* 0x000fea0003800000 */
.L_x_50:
[----:B-----5:R-:W-:Y:S01]  /*3540*/  HADD2.F32 R14, -RZ, R114.H0_H0 ;  /* 0x20000072ff0e7230 */ /* 0x020fe20000004100 */
[----:B------:R-:W-:Y:S01]  /*3550*/  ISETP.GT.AND P1, PT, R4, 0x19, PT ;  /* 0x000000190400780c */ /* 0x000fe20003f24270 */
[----:B------:R-:W-:Y:S01]  /*3560*/  @P0 IMAD.MOV.U32 R20, RZ, RZ, R104 ;  /* 0x000000ffff140224 */ /* 0x000fe200078e0068 */
[----:B------:R-:W-:Y:S01]  /*3570*/  BSSY B1, `(.L_x_52) ;  /* 0x000000a000017945 */ /* 0x000fe20003800000 */
[----:B------:R-:W-:Y:S02]  /*3580*/  @P0 IMAD.MOV.U32 R21, RZ, RZ, R105 ;  /* 0x000000ffff150224 */ /* 0x000fe400078e0069 */
[----:B------:R-:W-:-:S04]  /*3590*/  FMUL R19, R14, R89 ;  /* 0x000000590e137220 */ /* 0x000fc80000400000 */
[----:B------:R-:W-:Y:S01]  /*35a0*/  FFMA R19, R68, R88, R19 ;  /* 0x0000005844137223 */ /* 0x000fe20000000013 */
[----:B------:R-:W-:-:S04]  /*35b0*/  P2R R68, PR, RZ, 0x2 ;  /* 0x00000002ff447803 */ /* 0x000fc80000000000 */
[----:B------:R-:W-:-:S05]  /*35c0*/  F2FP.F16.F32.PACK_AB R19, RZ, R19 ;  /* 0x00000013ff13723e */ /* 0x000fca00000000ff */
[----:B------:R0:W-:Y:S01]  /*35d0*/  @P0 STG.E.U16 desc[UR36][R20.64+0x30], R19 ;  /* 0x0000301314000986 */ /* 0x0001e2000c101524 */
[----:B------:R-:W-:-:S13]  /*35e0*/  ISETP.GT.AND P0, PT, R3, RZ, P1 ;  /* 0x000000ff0300720c */ /* 0x000fda0000f04270 */
[----:B0-----:R-:W-:Y:S05]  /*35f0*/  @!P0 BRA `(.L_x_53) ;  /* 0x0000000000048947 */ /* 0x001fea0003800000 */
[----:B------:R0:W5:Y:S02]  /*3600*/  LDG.E.LTC128B.U16 R114, desc[UR36][R6.64+0x32] ;  /* 0x0000322406727981 */ /* 0x000164000c1e1520 */
.L_x_53:
[----:B------:R-:W-:Y:S05]  /*3610*/  BSYNC B1 ;  /* 0x0000000000017941 */ /* 0x000fea0003800000 */
.L_x_52:
        /* <DEDUP_REMOVED lines=11> */
.L_x_55:
[----:B------:R-:W-:Y:S05]  /*36d0*/  BSYNC B1 ;  /* 0x0000000000017941 */ /* 0x000fea0003800000 */
.L_x_54:
        /* <DEDUP_REMOVED lines=9> */
.L_x_57:
[----:B------:R-:W-:Y:S05]  /*3770*/  BSYNC B1 ;  /* 0x0000000000017941 */ /* 0x000fea0003800000 */
.L_x_56:
        /* <DEDUP_REMOVED lines=11> */
.L_x_59:
[----:B------:R-:W-:Y:S05]  /*3830*/  BSYNC B1 ;  /* 0x0000000000017941 */ /* 0x000fea0003800000 */
.L_x_58:
[----:B-----5:R-:W-:Y:S01]  /*3840*/  HADD2.F32 R14, -RZ, R114.H0_H0 ;  /* 0x20000072ff0e7230 */ /* 0x020fe20000004100 */
[----:B------:R-:W-:Y:S01]  /*3850*/  ISETP.GT.AND P1, PT, R4, 0x21, PT ;  /* 0x000000210400780c */ /* 0x000fe20003f24270 */
[----:B------:R-:W-:Y:S01]  /*3860*/  @P0 IMAD.MOV.U32 R20, RZ, RZ, R104 ;  /* 0x000000ffff140224 */ /* 0x000fe200078e0068 */
[----:B------:R-:W-:Y:S01]  /*3870*/  BSSY B1, `(.L_x_60) ;  /* 0x000000a000017945 */ /* 0x000fe20003800000 */
[----:B------:R-:W-:Y:S02]  /*3880*/  @P0 IMAD.MOV.U32 R21, RZ, RZ, R105 ;  /* 0x000000ffff150224 */ /* 0x000fe400078e0069 */
        /* <DEDUP_REMOVED lines=8> */
.L_x_61:
[----:B------:R-:W-:Y:S05]  /*3910*/  BSYNC B1 ;  /* 0x0000000000017941 */ /* 0x000fea0003800000 */
.L_x_60:
        /* <DEDUP_REMOVED lines=11> */
.L_x_63:
[----:B------:R-:W-:Y:S05]  /*39d0*/  BSYNC B1 ;  /* 0x0000000000017941 */ /* 0x000fea0003800000 */
.L_x_62:
        /* <DEDUP_REMOVED lines=9> */
.L_x_65:
[----:B------:R-:W-:Y:S05]  /*3a70*/  BSYNC B1 ;  /* 0x0000000000017941 */ /* 0x000fea0003800000 */
.L_x_64:
        /* <DEDUP_REMOVED lines=11> */
.L_x_67:
[----:B------:R-:W-:Y:S05]  /*3b30*/  BSYNC B1 ;  /* 0x0000000000017941 */ /* 0x000fea0003800000 */
.L_x_66:
        /* <DEDUP_REMOVED lines=13> */
.L_x_69:
[----:B------:R-:W-:Y:S05]  /*3c10*/  BSYNC B1 ;  /* 0x0000000000017941 */ /* 0x000fea0003800000 */
.L_x_68:
        /* <DEDUP_REMOVED lines=11> */
.L_x_71:
[----:B------:R-:W-:Y:S05]  /*3cd0*/  BSYNC B1 ;  /* 0x0000000000017941 */ /* 0x000fea0003800000 */
.L_x_70:
        /* <DEDUP_REMOVED lines=9> */
.L_x_73:
[----:B------:R-:W-:Y:S05]  /*3d70*/  BSYNC B1 ;  /* 0x0000000000017941 */ /* 0x000fea0003800000 */
.L_x_72:
[----:B-----5:R-:W-:Y:S01]  /*3d80*/  HADD2.F32 R14, -RZ, R114.H0_H0 ;  /* 0x20000072ff0e7230 */ /* 0x020fe20000004100 */
[----:B------:R-:W-:Y:S01]  /*3d90*/  ISETP.GT.AND P3, PT, R4, 0x30, PT ;  /* 0x000000300400780c */ /* 0x000fe20003f64270 */
[----:B------:R-:W-:Y:S03]  /*3da0*/  BSSY B1, `(.L_x_74) ;  /* 0x0000008000017945 */ /* 0x000fe60003800000 */
[----:B------:R-:W-:-:S04]  /*3db0*/  FMUL R14, R14, R89 ;  /* 0x000000590e0e7220 */ /* 0x000fc80000400000 */
[----:B------:R-:W-:-:S05]  /*3dc0*/  FFMA R14, R79, R88, R14 ;  /* 0x000000584f0e7223 */ /* 0x000fca000000000e */
[----:B------:R-:W-:-:S05]  /*3dd0*/  F2FP.F16.F32.PACK_AB R14, RZ, R14 ;  /* 0x0000000eff0e723e */ /* 0x000fca00000000ff */
[----:B------:R0:W-:Y:S01]  /*3de0*/  @P0 STG.E.U16 desc[UR36][R58.64+0x52], R14 ;  /* 0x0000520e3a000986 */ /* 0x0001e2000c101524 */
[----:B------:R-:W-:-:S13]  /*3df0*/  ISETP.GT.AND P0, PT, R3, RZ, P3 ;  /* 0x000000ff0300720c */ /* 0x000fda0001f04270 */
[----:B0-----:R-:W-:Y:S05]  /*3e00*/  @!P0 BRA `(.L_x_75) ;  /* 0x0000000000048947 */ /* 0x001fea0003800000 */
[----:B------:R0:W5:Y:S02]  /*3e10*/  LDG.E.LTC128B.U16 R114, desc[UR36][R6.64+0x60] ;  /* 0x0000602406727981 */ /* 0x000164000c1e1520 */
.L_x_75:
[----:B------:R-:W-:Y:S05]  /*3e20*/  BSYNC B1 ;  /* 0x0000000000017941 */ /* 0x000fea0003800000 */
.L_x_74:
[----:B-----5:R-:W-:Y:S01]  /*3e30*/  HADD2.F32 R14, -RZ, R114.H0_H0 ;  /* 0x20000072ff0e7230 */ /* 0x020fe20000004100 */
[----:B------:R-:W-:Y:S01]  /*3e40*/  ISETP.GT.AND P2, PT, R4, 0x31, PT ;  /* 0x000000310400780c */ /* 0x000fe20003f44270 */
[----:B------:R-:W-:Y:S01]  /*3e50*/  @P0 IMAD.MOV.U32 R20, RZ, RZ, R104 ;  /* 0x000000ffff140224 */ /* 0x000fe200078e0068 */
[----:B------:R-:W-:Y:S01]  /*3e60*/  BSSY B1, `(.L_x_76) ;  /* 0x0000009000017945 */ /* 0x000fe20003800000 */
[----:B------:R-:W-:Y:S02]  /*3e70*/  @P0 IMAD.MOV.U32 R21, RZ, RZ, R105 ;  /* 0x000000ffff150224 */ /* 0x000fe400078e0069 */
[----:B------:R-:W-:-:S04]  /*3e80*/  FMUL R19, R14, R89 ;  /* 0x000000590e137220 */ /* 0x000fc80000400000 */
[----:B------:R-:W-:-:S05]  /*3e90*/  FFMA R19, R80, R88, R19 ;  /* 0x0000005850137223 */ /* 0x000fca0000000013 */
[----:B------:R-:W-:-:S05]  /*3ea0*/  F2FP.F16.F32.PACK_AB R19, RZ, R19 ;  /* 0x00000013ff13723e */ /* 0x000fca00000000ff */
[----:B------:R0:W-:Y:S01]  /*3eb0*/  @P0 STG.E.U16 desc[UR36][R20.64+0x60], R19 ;  /* 0x0000601314000986 */ /* 0x0001e2000c101524 */
[----:B------:R-:W-:-:S13]  /*3ec0*/  ISETP.GT.AND P0, PT, R3, RZ, P2 ;  /* 0x000000ff0300720c */ /* 0x000fda0001704270 */
[----:B0-----:R-:W-:Y:S05]  /*3ed0*/  @!P0 BRA `(.L_x_77) ;  /* 0x0000000000048947 */ /* 0x001fea0003800000 */
[----:B------:R0:W5:Y:S02]  /*3ee0*/  LDG.E.LTC128B.U16 R114, desc[UR36][R6.64+0x62] ;  /* 0x0000622406727981 */ /* 0x000164000c1e1520 */
.L_x_77:
[----:B------:R-:W-:Y:S05]  /*3ef0*/  BSYNC B1 ;  /* 0x0000000000017941 */ /* 0x000fea0003800000 */
.L_x_76:
        /* <DEDUP_REMOVED lines=11> */
.L_x_79:
[----:B------:R-:W-:Y:S05]  /*3fb0*/  BSYNC B1 ;  /* 0x0000000000017941 */ /* 0x000fea0003800000 */
.L_x_78:
        /* <DEDUP_REMOVED lines=9> */
.L_x_81:
[----:B------:R-:W-:Y:S05]  /*4050*/  BSYNC B1 ;  /* 0x0000000000017941 */ /* 0x000fea0003800000 */
.L_x_80:
        /* <DEDUP_REMOVED lines=10> */
.L_x_83:
[----:B------:R-:W-:Y:S05]  /*4100*/  BSYNC B1 ;  /* 0x0000000000017941 */ /* 0x000fea0003800000 */
.L_x_82:
        /* <DEDUP_REMOVED lines=8> */
[----:B------:R-:W-:-:S05]  /*4190*/  IADD3 R20, P0, R15, R110, RZ ;  /* 0x0000006e0f147210 */ /* 0x000fca0007f1e0ff */
[----:B------:R-:W-:Y:S01]  /*41a0*/  IMAD.X R21, R5, 0x1, R111, P0 ;  /* 0x0000000105157824 */ /* 0x000fe200000e066f */
[----:B------:R-:W-:-:S05]  /*41b0*/  IADD3 R64, P0, R15, R110, RZ ;  /* 0x0000006e0f407210 */ /* 0x000fca0007f1e0ff */
[----:B------:R-:W-:Y:S01]  /*41c0*/  IMAD.X R65, R5, 0x1, R111, P0 ;  /* 0x0000000105417824 */ /* 0x000fe200000e066f */
[----:B------:R-:W-:-:S05]  /*41d0*/  IADD3 R14, P0, R15, R104, RZ ;  /* 0x000000680f0e7210 */ /* 0x000fca0007f1e0ff */
[----:B------:R-:W-:Y:S01]  /*41e0*/  IMAD.X R15, R5, 0x1, R105, P0 ;  /* 0x00000001050f7824 */ /* 0x000fe200000e0669 */
[----:B------:R-:W-:-:S04]  /*41f0*/  ISETP.GT.AND P0, PT, R4, 0x39, PT ;  /* 0x000000390400780c */ /* 0x000fc80003f04270 */
[----:B------:R-:W-:-:S13]  /*4200*/  ISETP.GT.AND P4, PT, R3, RZ, P0 ;  /* 0x000000ff0300720c */ /* 0x000fda0000784270 */
[----:B0-----:R-:W-:Y:S05]  /*4210*/  @!P4 BRA `(.L_x_85) ;  /* 0x000000000004c947 */ /* 0x001fea0003800000 */
[----:B------:R0:W5:Y:S02]  /*4220*/  LDG.E.LTC128B.U16 R114, desc[UR36][R6.64+0x72] ;  /* 0x0000722406727981 */ /* 0x000164000c1e1520 */
.L_x_85:
[----:B------:R-:W-:Y:S05]  /*4230*/  BSYNC B1 ;  /* 0x0000000000017941 */ /* 0x000fea0003800000 */
.L_x_84:
        /* <DEDUP_REMOVED lines=9> */
.L_x_87:
[----:B------:R-:W-:Y:S05]  /*42d0*/  BSYNC B1 ;  /* 0x0000000000017941 */ /* 0x000fea0003800000 */
.L_x_86:
        /* <DEDUP_REMOVED lines=9> */
.L_x_89:
[----:B------:R-:W-:Y:S05]  /*4370*/  BSYNC B1 ;  /* 0x0000000000017941 */ /* 0x000fea0003800000 */
.L_x_88:
[----:B-----5:R-:W-:-:S05]  /*4380*/  HADD2.F32 R4, -RZ, R114.H0_H0 ;  /* 0x20000072ff047230 */ /* 0x020fca0000004100 */
[----:B------:R-:W-:-:S04]  /*4390*/  FMUL R4, R4, R89 ;  /* 0x0000005904047220 */ /* 0x000fc80000400000 */
[----:B------:R-:W-:-:S05]  /*43a0*/  FFMA R4, R87, R88, R4 ;  /* 0x0000005857047223 */ /* 0x000fca0000000004 */
[----:B------:R-:W-:-:S04]  /*43b0*/  F2FP.F16.F32.PACK_AB R4, RZ, R4 ;  /* 0x00000004ff04723e */ /* 0x000fc800000000ff */
[----:B-1-34-:R-:W-:-:S05]  /*43c0*/  PRMT R6, R4, 0x7610, R6 ;  /* 0x0000761004067816 */ /* 0x01afca0000000006 */
[----:B------:R1:W-:Y:S01]  /*43d0*/  @P4 STG.E.U16 desc[UR36][R58.64+0x72], R6 ;  /* 0x000072063a004986 */ /* 0x0003e2000c101524 */
[----:B------:R-:W-:-:S13]  /*43e0*/  ISETP.GT.AND P4, PT, R3, 0x80, P6 ;  /* 0x000000800300780c */ /* 0x000fda0003784270 */
[----:B------:R-:W3:Y:S01]  /*43f0*/  @P4 LDG.E.LTC128B.U16 R114, desc[UR36][R62.64] ;  /* 0x000000243e724981 */ /* 0x000ee2000c1e1520 */
[----:B------:R-:W-:Y:S01]  /*4400*/  BSSY B1, `(.L_x_90) ;  /* 0x000000a000017945 */ /* 0x000fe20003800000 */
[----:B---3--:R-:W-:-:S05]  /*4410*/  HADD2.F32 R4, -RZ, R114.H0_H0 ;  /* 0x20000072ff047230 */ /* 0x008fca0000004100 */
[----:B------:R-:W-:-:S04]  /*4420*/  FMUL R5, R4, R89 ;  /* 0x0000005904057220 */ /* 0x000fc80000400000 */
[----:B------:R-:W-:-:S05]  /*4430*/  FFMA R5, R24, R88, R5 ;  /* 0x0000005818057223 */ /* 0x000fca0000000005 */
[----:B------:R-:W-:-:S05]  /*4440*/  F2FP.F16.F32.PACK_AB R5, RZ, R5 ;  /* 0x00000005ff05723e */ /* 0x000fca00000000ff */
[----:B------:R1:W-:Y:S01]  /*4450*/  @P4 STG.E.U16 desc[UR36][R14.64], R5 ;  /* 0x000000050e004986 */ /* 0x0003e2000c101524 */
[----:B------:R-:W-:-:S04]  /*4460*/  ISETP.NE.AND P4, PT, R117, RZ, PT ;  /* 0x000000ff7500720c */ /* 0x000fc80003f85270 */
[----:B------:R-:W-:-:S13]  /*4470*/  ISETP.GT.AND P4, PT, R3, 0x80, P4 ;  /* 0x000000800300780c */ /* 0x000fda0002784270 */
[----:B-1----:R-:W-:Y:S05]  /*4480*/  @!P4 BRA `(.L_x_91) ;  /* 0x000000000004c947 */ /* 0x002fea0003800000 */
[----:B------:R1:W5:Y:S02]  /*4490*/  LDG.E.LTC128B.U16 R114, desc[UR36][R60.64+0x2] ;  /* 0x000002243c727981 */ /* 0x000364000c1e1520 */
.L_x_91:
[----:B------:R-:W-:Y:S05]  /*44a0*/  BSYNC B1 ;  /* 0x0000000000017941 */ /* 0x000fea0003800000 */
.L_x_90:
[----:B-----5:R-:W-:Y:S01]  /*44b0*/  HADD2.F32 R4, -RZ, R114.H0_H0 ;  /* 0x20000072ff047230 */ /* 0x020fe20000004100 */
[----:B------:R-:W-:Y:S01]  /*44c0*/  ISETP.GT.AND P6, PT, R3, 0x88, P6 ;  /* 0x000000880300780c */ /* 0x000fe200037c4270 */
[----:B------:R-:W-:Y:S01]  /*44d0*/  @P4 IMAD.MOV.U32 R5, RZ, RZ, R15 ;  /* 0x000000ffff054224 */ /* 0x000fe200078e000f */
[----:B------:R-:W-:Y:S02]  /*44e0*/  BSSY B1, `(.L_x_92) ;  /* 0x0000009000017945 */ /* 0x000fe40003800000 */
[----:B------:R-:W-:-:S04]  /*44f0*/  FMUL R4, R4, R89 ;  /* 0x0000005904047220 */ /* 0x000fc80000400000 */
[----:B------:R-:W-:-:S05]  /*4500*/  FFMA R4, R25, R88, R4 ;  /* 0x0000005819047223 */ /* 0x000fca0000000004 */
[----:B------:R-:W-:-:S04]  /*4510*/  F2FP.F16.F32.PACK_AB R4, RZ, R4 ;  /* 0x00000004ff04723e */ /* 0x000fc800000000ff */
[----:B------:R-:W-:Y:S01]  /*4520*/  PRMT R6, R4, 0x7610, R6 ;  /* 0x0000761004067816 */ /* 0x000fe20000000006 */
[----:B------:R-:W-:-:S05]  /*4530*/  @P4 IMAD.MOV.U32 R4, RZ, RZ, R14 ;  /* 0x000000ffff044224 */ /* 0x000fca00078e000e */
[----:B------:R3:W-:Y:S01]  /*4540*/  @P4 STG.E.U16 desc[UR36][R4.64+0x2], R6 ;  /* 0x0000020604004986 */ /* 0x0007e2000c101524 */
[----:B------:R-:W-:Y:S05]  /*4550*/  @!P6 BRA `(.L_x_93) ;  /* 0x000000000004e947 */ /* 0x000fea0003800000 */
[----:B------:R4:W5:Y:S02]  /*4560*/  LDG.E.LTC128B.U16 R114, desc[UR36][R8.64] ;  /* 0x0000002408727981 */ /* 0x000964000c1e1520 */
.L_x_93:
[----:B------:R-:W-:Y:S05]  /*4570*/  BSYNC B1 ;  /* 0x0000000000017941 */ /* 0x000fea0003800000 */
.L_x_92:
[----:B---3-5:R-:W-:Y:S01]  /*4580*/  HADD2.F32 R4, -RZ, R114.H0_H0 ;  /* 0x20000072ff047230 */ /* 0x028fe20000004100 */
[----:B------:R-:W-:Y:S01]  /*4590*/  ISETP.NE.AND P4, PT, R117, RZ, PT ;  /* 0x000000ff7500720c */ /* 0x000fe20003f85270 */
[----:B------:R-:W-:Y:S03]  /*45a0*/  BSSY B1, `(.L_x_94) ;  /* 0x0000008000017945 */ /* 0x000fe60003800000 */
[----:B------:R-:W-:Y:S01]  /*45b0*/  FMUL R5, R4, R89 ;  /* 0x0000005904057220 */ /* 0x000fe20000400000 */
[----:B------:R-:W-:-:S03]  /*45c0*/  ISETP.GT.AND P4, PT, R3, 0x88, P4 ;  /* 0x000000880300780c */ /* 0x000fc60002784270 */
[----:B------:R-:W-:-:S05]  /*45d0*/  FFMA R5, R26, R88, R5 ;  /* 0x000000581a057223 */ /* 0x000fca0000000005 */
[----:B------:R-:W-:-:S05]  /*45e0*/  F2FP.F16.F32.PACK_AB R5, RZ, R5 ;  /* 0x00000005ff05723e */ /* 0x000fca00000000ff */
[----:B------:R3:W-:Y:S01]  /*45f0*/  @P6 STG.E.U16 desc[UR36][R20.64], R5 ;  /* 0x0000000514006986 */ /* 0x0007e2000c101524 */
[----:B------:R-:W-:Y:S05]  /*4600*/  @!P4 BRA `(.L_x_95) ;  /* 0x000000000004c947 */ /* 0x000fea0003800000 */
[----:B------:R0:W5:Y:S02]  /*4610*/  LDG.E.LTC128B.U16 R114, desc[UR36][R12.64+0x2] ;  /* 0x000002240c727981 */ /* 0x000164000c1e1520 */
.L_x_95:
[----:B------:R-:W-:Y:S05]  /*4620*/  BSYNC B1 ;  /* 0x0000000000017941 */ /* 0x000fea0003800000 */
.L_x_94:
[----:B-----5:R-:W-:Y:S01]  /*4630*/  HADD2.F32 R4, -RZ, R114.H0_H0 ;  /* 0x20000072ff047230 */ /* 0x020fe20000004100 */
[----:B------:R-:W-:Y:S01]  /*4640*/  ISETP.NE.AND P6, PT, R115, RZ, PT ;  /* 0x000000ff7300720c */ /* 0x000fe20003fc5270 */
[----:B------:R-:W-:Y:S03]  /*4650*/  BSSY B1, `(.L_x_96) ;  /* 0x0000008000017945 */ /* 0x000fe60003800000 */
[----:B------:R-:W-:-:S04]  /*4660*/  FMUL R4, R4, R89 ;  /* 0x0000005904047220 */ /* 0x000fc80000400000 */
[----:B------:R-:W-:-:S05]  /*4670*/  FFMA R4, R27, R88, R4 ;  /* 0x000000581b047223 */ /* 0x000fca0000000004 */
[----:B------:R-:W-:-:S05]  /*4680*/  F2FP.F16.F32.PACK_AB R4, RZ, R4 ;  /* 0x00000004ff04723e */ /* 0x000fca00000000ff */
[----:B------:R0:W-:Y:S01]  /*4690*/  @P4 STG.E.U16 desc[UR36][R64.64+0x2], R4 ;  /* 0x0000020440004986 */ /* 0x0001e2000c101524 */
[----:B------:R-:W-:-:S13]  /*46a0*/  ISETP.GT.AND P4, PT, R3, 0x80, P6 ;  /* 0x000000800300780c */ /* 0x000fda0003784270 */
[----:B0-----:R-:W-:Y:S05]  /*46b0*/  @!P4 BRA `(.L_x_97) ;  /* 0x000000000004c947 */ /* 0x001fea0003800000 */
[----:B------:R0:W5:Y:S02]  /*46c0*/  LDG.E.LTC128B.U16 R114, desc[UR36][R60.64+0x10] ;  /* 0x000010243c727981 */ /* 0x000164000c1e1520 */
.L_x_97:
[----:B------:R-:W-:Y:S05]  /*46d0*/  BSYNC B1 ;  /* 0x0000000000017941 */ /* 0x000fea0003800000 */
.L_x_96:
[----:B-----5:R-:W-:Y:S01]  /*46e0*/  HADD2.F32 R4, -RZ, R114.H0_H0 ;  /* 0x20000072ff047230 */ /* 0x020fe20000004100 */
[----:B------:R-:W-:Y:S01]  /*46f0*/  ISETP.NE.AND P6, PT, R118, RZ, PT ;  /* 0x000000ff7600720c */ /* 0x000fe20003fc5270 */
[----:B------:R-:W-:Y:S03]  /*4700*/  BSSY B1, `(.L_x_98) ;  /* 0x000000b000017945 */ /* 0x000fe60003800000 */
[----:B---3--:R-:W-:Y:S01]  /*4710*/  FMUL R5, R4, R89 ;  /* 0x0000005904057220 */ /* 0x008fe20000400000 */
[----:B------:R-:W-:-:S03]  /*4720*/  @P4 IMAD.MOV.U32 R4, RZ, RZ, R14 ;  /* 0x000000ffff044224 */ /* 0x000fc600078e000e */
[----:B------:R-:W-:-:S05]  /*4730*/  FFMA R5, R28, R88, R5 ;  /* 0x000000581c057223 */ /* 0x000fca0000000005 */
[----:B------:R-:W-:-:S04]  /*4740*/  F2FP.F16.F32.PACK_AB R5, RZ, R5 ;  /* 0x00000005ff05723e */ /* 0x000fc800000000ff */
[----:B------:R-:W-:Y:S01]  /*4750*/  PRMT R6, R5, 0x7610, R6 ;  /* 0x0000761005067816 */ /* 0x000fe20000000006 */
[----:B------:R-:W-:-:S05]  /*4760*/  @P4 IMAD.MOV.U32 R5, RZ, RZ, R15 ;  /* 0x000000ffff054224 */ /* 0x000fca00078e000f */
[----:B------:R3:W-:Y:S01]  /*4770*/  @P4 STG.E.U16 desc[UR36][R4.64+0x10], R6 ;  /* 0x0000100604004986 */ /* 0x0007e2000c101524 */
[----:B------:R-:W-:-:S13]  /*4780*/  ISETP.GT.AND P4, PT, R3, 0x80, P6 ;  /* 0x000000800300780c */ /* 0x000fda0003784270 */
[----:B---3--:R-:W-:Y:S05]  /*4790*/  @!P4 BRA `(.L_x_99) ;  /* 0x000000000004c947 */ /* 0x008fea0003800000 */
[----:B------:R3:W5:Y:S02]  /*47a0*/  LDG.E.LTC128B.U16 R114, desc[UR36][R60.64+0x12] ;  /* 0x000012243c727981 */ /* 0x000764000c1e1520 */
.L_x_99:
[----:B------:R-:W-:Y:S05]  /*47b0*/  BSYNC B1 ;  /* 0x0000000000017941 */ /* 0x000fea0003800000 */
.L_x_98:
[----:B-----5:R-:W-:Y:S01]  /*47c0*/  HADD2.F32 R4, -RZ, R114.H0_H0 ;  /* 0x20000072ff047230 */ /* 0x020fe20000004100 */
[----:B------:R-:W-:Y:S01]  /*47d0*/  BSSY B1, `(.L_x_100) ;  /* 0x000000c000017945 */ /* 0x000fe20003800000 */
[----:B------:R-:W-:-:S03]  /*47e0*/  @P4 IMAD.MOV.U32 R5, RZ, RZ, R15 ;  /* 0x000000ffff054224 */ /* 0x000fc600078e000f */
[----:B------:R-:W-:-:S04]  /*47f0*/  FMUL R4, R4, R89 ;  /* 0x0000005904047220 */ /* 0x000fc80000400000 */
[----:B------:R-:W-:-:S05]  /*4800*/  FFMA R4, R29, R88, R4 ;  /* 0x000000581d047223 */ /* 0x000fca0000000004 */
[----:B------:R-:W-:-:S04]  /*4810*/  F2FP.F16.F32.PACK_AB R4, RZ, R4 ;  /* 0x00000004ff04723e */ /* 0x000fc800000000ff */
[----:B------:R-:W-:Y:S01]  /*4820*/  PRMT R6, R4, 0x7610, R6 ;  /* 0x0000761004067816 */ /* 0x000fe20000000006 */
[----:B------:R-:W-:-:S05]  /*4830*/  @P4 IMAD.MOV.U32 R4, RZ, RZ, R14 ;  /* 0x000000ffff044224 */ /* 0x000fca00078e000e */
[----:B------:R0:W-:Y:S01]  /*4840*/  @P4 STG.E.U16 desc[UR36][R4.64+0x12], R6 ;  /* 0x0000120604004986 */ /* 0x0001e2000c101524 */
[----:B------:R-:W-:-:S04]  /*4850*/  ISETP.NE.AND P4, PT, R115, RZ, PT ;  /* 0x000000ff7300720c */ /* 0x000fc80003f85270 */
[----:B------:R-:W-:-:S13]  /*4860*/  ISETP.GT.AND P4, PT, R3, 0x88, P4 ;  /* 0x000000880300780c */ /* 0x000fda0002784270 */
[----:B0-----:R-:W-:Y:S05]  /*4870*/  @!P4 BRA `(.L_x_101) ;  /* 0x000000000004c947 */ /* 0x001fea0003800000 */
[----:B------:R0:W5:Y:S02]  /*4880*/  LDG.E.LTC128B.U16 R114, desc[UR36][R12.64+0x10] ;  /* 0x000010240c727981 */ /* 0x000164000c1e1520 */
.L_x_101:
[----:B------:R-:W-:Y:S05]  /*4890*/  BSYNC B1 ;  /* 0x0000000000017941 */ /* 0x000fea0003800000 */
.L_x_100:
        /* <DEDUP_REMOVED lines=9> */
.L_x_103:
[----:B------:R-:W-:Y:S05]  /*4930*/  BSYNC B1 ;  /* 0x0000000000017941 */ /* 0x000fea0003800000 */
.L_x_102:
[----:B-----5:R-:W-:Y:S01]  /*4940*/  HADD2.F32 R4, -RZ, R114.H0_H0 ;  /* 0x20000072ff047230 */ /* 0x020fe20000004100 */
[----:B------:R-:W-:Y:S01]  /*4950*/  ISETP.NE.AND P6, PT, R119, RZ, PT ;  /* 0x000000ff7700720c */ /* 0x000fe20003fc5270 */
        /* <DEDUP_REMOVED lines=8> */
[----:B------:R-:W-:-:S13]  /*49e0*/  ISETP.GT.AND P4, PT, R3, 0x80, P6 ;  /* 0x000000800300780c */ /* 0x000fda0003784270 */
[----:B0-----:R-:W-:Y:S05]  /*49f0*/  @!P4 BRA `(.L_x_105) ;  /* 0x000000000004c947 */ /* 0x001fea0003800000 */
[----:B------:R0:W5:Y:S02]  /*4a00*/  LDG.E.LTC128B.U16 R114, desc[UR36][R60.64+0x20] ;  /* 0x000020243c727981 */ /* 0x000164000c1e1520 */
.L_x_105:
[----:B------:R-:W-:Y:S05]  /*4a10*/  BSYNC B1 ;  /* 0x0000000000017941 */ /* 0x000fea0003800000 */
.L_x_104:
[----:B-----5:R-:W-:Y:S01]  /*4a20*/  HADD2.F32 R4, -RZ, R114.H0_H0 ;  /* 0x20000072ff047230 */ /* 0x020fe20000004100 */
[----:B------:R-:W-:Y:S01]  /*4a30*/  ISETP.NE.AND P6, PT, R101, RZ, PT ;  /* 0x000000ff6500720c */ /* 0x000fe20003fc5270 */
[----:B------:R-:W-:Y:S03]  /*4a40*/  BSSY B1, `(.L_x_106) ;  /* 0x000000b000017945 */ /* 0x000fe60003800000 */
[----:B------:R-:W-:Y:S01]  /*4a50*/  FMUL R5, R4, R89 ;  /* 0x0000005904057220 */ /* 0x000fe20000400000 */
[----:B------:R-:W-:-:S03]  /*4a60*/  @P4 IMAD.MOV.U32 R4, RZ, RZ, R14 ;  /* 0x000000ffff044224 */ /* 0x000fc600078e000e */
        /* <DEDUP_REMOVED lines=8> */
.L_x_107:
[----:B------:R-:W-:Y:S05]  /*4af0*/  BSYNC B1 ;  /* 0x0000000000017941 */ /* 0x000fea0003800000 */
.L_x_106:
        /* <DEDUP_REMOVED lines=13> */
.L_x_109:
[----:B------:R-:W-:Y:S05]  /*4bd0*/  BSYNC B1 ;  /* 0x0000000000017941 */ /* 0x000fea0003800000 */
.L_x_108:
[----:B-----5:R-:W-:Y:S01]  /*4be0*/  HADD2.F32 R4, -RZ, R114.H0_H0 ;  /* 0x20000072ff047230 */ /* 0x020fe20000004100 */
[----:B------:R-:W-:Y:S04]  /*4bf0*/  BSSY B1, `(.L_x_110) ;  /* 0x000000b000017945 */ /* 0x000fe80003800000 */
        /* <DEDUP_REMOVED lines=10> */
.L_x_111:
[----:B------:R-:W-:Y:S05]  /*4ca0*/  BSYNC B1 ;  /* 0x0000000000017941 */ /* 0x000fea0003800000 */
.L_x_110:
        /* <DEDUP_REMOVED lines=13> */
.L_x_113:
[----:B------:R-:W-:Y:S05]  /*4d80*/  BSYNC B1 ;  /* 0x0000000000017941 */ /* 0x000fea0003800000 */
.L_x_112:
        /* <DEDUP_REMOVED lines=13> */
.L_x_115:
[----:B------:R-:W-:Y:S05]  /*4e60*/  BSYNC B1 ;  /* 0x0000000000017941 */ /* 0x000fea0003800000 */
.L_x_114:
        /* <DEDUP_REMOVED lines=13> */
.L_x_117:
[----:B------:R-:W-:Y:S05]  /*4f40*/  BSYNC B1 ;  /* 0x0000000000017941 */ /* 0x000fea0003800000 */
.L_x_116:
        /* <DEDUP_REMOVED lines=12> */
.L_x_119:
[----:B------:R-:W-:Y:S05]  /*5010*/  BSYNC B1 ;  /* 0x0000000000017941 */ /* 0x000fea0003800000 */
.L_x_118:
        /* <DEDUP_REMOVED lines=13> */
.L_x_121:
[----:B------:R-:W-:Y:S05]  /*50f0*/  BSYNC B1 ;  /* 0x0000000000017941 */ /* 0x000fea0003800000 */
.L_x_120:
        /* <DEDUP_REMOVED lines=13> */
.L_x_123:
[----:B------:R-:W-:Y:S05]  /*51d0*/  BSYNC B1 ;  /* 0x0000000000017941 */ /* 0x000fea0003800000 */
.L_x_122:
        /* <DEDUP_REMOVED lines=13> */
.L_x_125:
[----:B------:R-:W-:Y:S05]  /*52b0*/  BSYNC B1 ;  /* 0x0000000000017941 */ /* 0x000fea0003800000 */
.L_x_124:
        /* <DEDUP_REMOVED lines=12> */
.L_x_127:
[----:B------:R-:W-:Y:S05]  /*5380*/  BSYNC B1 ;  /* 0x0000000000017941 */ /* 0x000fea0003800000 */
.L_x_126:
        /* <DEDUP_REMOVED lines=13> */
.L_x_129:
[----:B------:R-:W-:Y:S05]  /*5460*/  BSYNC B1 ;  /* 0x0000000000017941 */ /* 0x000fea0003800000 */
.L_x_128:
        /* <DEDUP_REMOVED lines=12> */
.L_x_131:
[----:B------:R-:W-:Y:S05]  /*5530*/  BSYNC B1 ;  /* 0x0000000000017941 */ /* 0x000fea0003800000 */
.L_x_130:
        /* <DEDUP_REMOVED lines=12> */
.L_x_133:
[----:B------:R-:W-:Y:S05]  /*5600*/  BSYNC B1 ;  /* 0x0000000000017941 */ /* 0x000fea0003800000 */
.L_x_132:
[----:B-----5:R-:W-:Y:S01]  /*5610*/  HADD2.F32 R4, -RZ, R114.H0_H0 ;  /* 0x20000072ff047230 */ /* 0x020fe20000004100 */
[----:B------:R-:W-:Y:S01]  /*5620*/  ISETP.GT.AND P5, PT, R3, 0x88, P5 ;  /* 0x000000880300780c */ /* 0x000fe20002fa4270 */
        /* <DEDUP_REMOVED lines=8> */
[----:B------:R-:W-:Y:S05]  /*56b0*/  @!P5 BRA `(.L_x_135) ;  /* 0x000000000004d947 */ /* 0x000fea0003800000 */
[----:B------:R0:W5:Y:S02]  /*56c0*/  LDG.E.LTC128B.U16 R114, desc[UR36][R12.64+0x52] ;  /* 0x000052240c727981 */ /* 0x000164000c1e1520 */
.L_x_135:
[----:B------:R-:W-:Y:S05]  /*56d0*/  BSYNC B1 ;  /* 0x0000000000017941 */ /* 0x000fea0003800000 */
.L_x_134:
[----:B0----5:R-:W-:Y:S01]  /*56e0*/  HADD2.F32 R4, -RZ, R114.H0_H0 ;  /* 0x20000072ff047230 */ /* 0x021fe20000004100 */
        /* <DEDUP_REMOVED lines=11> */
.L_x_137:
[----:B------:R-:W-:Y:S05]  /*57a0*/  BSYNC B1 ;  /* 0x0000000000017941 */ /* 0x000fea0003800000 */
.L_x_136:
[----:B0----5:R-:W-:Y:S01]  /*57b0*/  HADD2.F32 R4, -RZ, R114.H0_H0 ;  /* 0x20000072ff047230 */ /* 0x021fe20000004100 */
        /* <DEDUP_REMOVED lines=11> */
.L_x_139:
[----:B------:R-:W-:Y:S05]  /*5870*/  BSYNC B1 ;  /* 0x0000000000017941 */ /* 0x000fea0003800000 */
.L_x_138:
        /* <DEDUP_REMOVED lines=12> */
.L_x_141:
[----:B------:R-:W-:Y:S05]  /*5940*/  BSYNC B1 ;  /* 0x0000000000017941 */ /* 0x000fea0003800000 */
.L_x_140:
        /* <DEDUP_REMOVED lines=12> */
.L_x_143:
[----:B------:R-:W-:Y:S05]  /*5a10*/  BSYNC B1 ;  /* 0x0000000000017941 */ /* 0x000fea0003800000 */
.L_x_142:
        /* <DEDUP_REMOVED lines=12> */
.L_x_145:
[----:B------:R-:W-:Y:S05]  /*5ae0*/  BSYNC B1 ;  /* 0x0000000000017941 */ /* 0x000fea0003800000 */
.L_x_144:
        /* <DEDUP_REMOVED lines=12> */
.L_x_147:
[----:B------:R-:W-:Y:S05]  /*5bb0*/  BSYNC B1 ;  /* 0x0000000000017941 */ /* 0x000fea0003800000 */
.L_x_146:
        /* <DEDUP_REMOVED lines=9> */
.L_x_149:
[----:B------:R-:W-:Y:S05]  /*5c50*/  BSYNC B1 ;  /* 0x0000000000017941 */ /* 0x000fea0003800000 */
.L_x_148:
        /* <DEDUP_REMOVED lines=12> */
.L_x_151:
[----:B------:R-:W-:Y:S05]  /*5d20*/  BSYNC B1 ;  /* 0x0000000000017941 */ /* 0x000fea0003800000 */
.L_x_150:
[----:B------:R-:W-:Y:S05]  /*5d30*/  @!P0 BRA `(.L_x_152) ;  /* 0x0000001400848947 */ /* 0x000fea0003800000 */
[----:B-----5:R-:W-:-:S05]  /*5d40*/  HADD2.F32 R114, -RZ, R114.H0_H0 ;  /* 0x20000072ff727230 */ /* 0x020fca0000004100 */
[----:B------:R-:W-:-:S04]  /*5d50*/  FMUL R114, R114, R89 ;  /* 0x0000005972727220 */ /* 0x000fc80000400000 */
[----:B------:R-:W-:-:S05]  /*5d60*/  FFMA R114, R55, R88, R114 ;  /* 0x0000005837727223 */ /* 0x000fca0000000072 */
[----:B------:R-:W-:-:S05]  /*5d70*/  F2FP.F16.F32.PACK_AB R114, RZ, R114 ;  /* 0x00000072ff72723e */ /* 0x000fca00000000ff */
[----:B------:R0:W-:Y:S01]  /*5d80*/  STG.E.U16 desc[UR36][R10.64+0x72], R114 ;  /* 0x000072720a007986 */ /* 0x0001e2000c101524 */
[----:B------:R-:W-:Y:S05]  /*5d90*/  BRA `(.L_x_152) ;  /* 0x00000014006c7947 */ /* 0x000fea0003800000 */
.L_x_29:
[----:B------:R-:W-:Y:S01]  /*5da0*/  ULDC.64 UR4, c[0x0][0x5c0] ;  /* 0x0001700000047ab9 */ /* 0x000fe20000000a00 */
[-C--:B------:R-:W-:Y:S01]  /*5db0*/  FMUL R56, R56, R88.reuse ;  /* 0x0000005838387220 */ /* 0x080fe20000400000 */
[----:B------:R-:W-:Y:S01]  /*5dc0*/  LEA R10, P1, R112, UR4, 0x1 ;  /* 0x00000004700a7c11 */ /* 0x000fe2000f8208ff */
[----:B------:R-:W-:Y:S01]  /*5dd0*/  IMAD.SHL.U32 R7, R94, 0x2, RZ ;  /* 0x000000025e077824 */ /* 0x000fe200078e00ff */
[----:B------:R-:W-:Y:S01]  /*5de0*/  ISETP.GT.AND P3, PT, R4, 0x1, PT ;  /* 0x000000010400780c */ /* 0x000fe20003f64270 */
[----:B------:R-:W-:Y:S01]  /*5df0*/  FMUL R57, R57, R88 ;  /* 0x0000005839397220 */ /* 0x000fe20000400000 */
[----:B------:R-:W-:Y:S01]  /*5e00*/  F2FP.F16.F32.PACK_AB R56, RZ, R56 ;  /* 0x00000038ff38723e */ /* 0x000fe200000000ff */
[-C--:B------:R-:W-:Y:S01]  /*5e10*/  FMUL R58, R58, R88.reuse ;  /* 0x000000583a3a7220 */ /* 0x080fe20000400000 */
[----:B------:R-:W-:Y:S01]  /*5e20*/  LEA.HI.X R11, R112, UR5, R105, 0x1, P1 ;  /* 0x00000005700b7c11 */ /* 0x000fe200088f0c69 */
[-C--:B------:R-:W-:Y:S01]  /*5e30*/  FMUL R59, R59, R88.reuse ;  /* 0x000000583b3b7220 */ /* 0x080fe20000400000 */
[----:B------:R-:W-:Y:S01]  /*5e40*/  ISETP.GT.AND P1, PT, R3, RZ, P3 ;  /* 0x000000ff0300720c */ /* 0x000fe20001f24270 */
[----:B------:R-:W-:Y:S01]  /*5e50*/  IMAD.SHL.U32 R19, R95, 0x2, RZ ;  /* 0x000000025f137824 */ /* 0x000fe200078e00ff */
[----:B------:R-:W-:Y:S01]  /*5e60*/  ISETP.GT.AND P2, PT, R3, 0x8, P6 ;  /* 0x000000080300780c */ /* 0x000fe20003744270 */
[----:B------:R-:W-:Y:S01]  /*5e70*/  @P0 STG.E.U16 desc[UR36][R10.64], R56 ;  /* 0x000000380a000986 */ /* 0x000fe2000c101524 */
[----:B------:R-:W-:Y:S01]  /*5e80*/  SHF.L.U64.HI R5, R94, 0x1, R93 ;  /* 0x000000015e057819 */ /* 0x000fe2000001025d */
[----:B------:R-:W-:Y:S01]  /*5e90*/  FMUL R60, R60, R88 ;  /* 0x000000583c3c7220 */ /* 0x000fe20000400000 */
[----:B------:R-:W-:Y:S01]  /*5ea0*/  IADD3 R8, P0, R7, R10, RZ ;  /* 0x0000000a07087210 */ /* 0x000fe20007f1e0ff */
[-C--:B------:R-:W-:Y:S01]  /*5eb0*/  FMUL R61, R61, R88.reuse ;  /* 0x000000583d3d7220 */ /* 0x080fe20000400000 */
[----:B------:R-:W-:Y:S01]  /*5ec0*/  F2FP.F16.F32.PACK_AB R57, RZ, R57 ;  /* 0x00000039ff39723e */ /* 0x000fe200000000ff */
[----:B------:R-:W-:Y:S01]  /*5ed0*/  FMUL R63, R63, R88 ;  /* 0x000000583f3f7220 */ /* 0x000fe20000400000 */
[----:B------:R-:W-:Y:S01]  /*5ee0*/  F2FP.F16.F32.PACK_AB R58, RZ, R58 ;  /* 0x0000003aff3a723e */ /* 0x000fe200000000ff */
[----:B------:R-:W-:Y:S01]  /*5ef0*/  IMAD.X R9, R5, 0x1, R11, P0 ;  /* 0x0000000105097824 */ /* 0x000fe200000e060b */
[----:B------:R-:W-:Y:S01]  /*5f00*/  ISETP.GT.AND P0, PT, R3, 0x8, P3 ;  /* 0x000000080300780c */ /* 0x000fe20001f04270 */
[----:B------:R-:W-:Y:S01]  /*5f10*/  @P1 STG.E.U16 desc[UR36][R10.64+0x2], R57 ;  /* 0x000002390a001986 */ /* 0x000fe2000c101524 */
[----:B------:R-:W-:Y:S01]  /*5f20*/  F2FP.F16.F32.PACK_AB R59, RZ, R59 ;  /* 0x0000003bff3b723e */ /* 0x000fe200000000ff */
[----:B------:R-:W-:Y:S01]  /*5f30*/  FMUL R62, R62, R88 ;  /* 0x000000583e3e7220 */ /* 0x000fe20000400000 */
[----:B------:R-:W-:Y:S01]  /*5f40*/  SHF.L.U64.HI R13, R95, 0x1, R92 ;  /* 0x000000015f0d7819 */ /* 0x000fe2000001025c */
[----:B------:R-:W-:Y:S01]  /*5f50*/  @P2 STG.E.U16 desc[UR36][R8.64], R58 ;  /* 0x0000003a08002986 */ /* 0x000fe2000c101524 */
[----:B------:R-:W-:Y:S01]  /*5f60*/  IADD3 R6, P1, P2, R19, R10, R7 ;  /* 0x0000000a13067210 */ /* 0x000fe20007a3e007 */
[-C--:B------:R-:W-:Y:S01]  /*5f70*/  FMUL R64, R64, R88.reuse ;  /* 0x0000005840407220 */ /* 0x080fe20000400000 */
[C---:B------:R-:W-:Y:S01]  /*5f80*/  ISETP.GT.AND P4, PT, R4.reuse, 0x8, PT ;  /* 0x000000080400780c */ /* 0x040fe20003f84270 */
[-C--:B------:R-:W-:Y:S01]  /*5f90*/  FMUL R65, R65, R88.reuse ;  /* 0x0000005841417220 */ /* 0x080fe20000400000 */
[----:B------:R-:W-:Y:S01]  /*5fa0*/  ISETP.GT.AND P3, PT, R4, 0x9, PT ;  /* 0x000000090400780c */ /* 0x000fe20003f64270 */
[-C--:B------:R-:W-:Y:S01]  /*5fb0*/  FMUL R66, R66, R88.reuse ;  /* 0x0000005842427220 */ /* 0x080fe20000400000 */
[----:B------:R-:W-:Y:S01]  /*5fc0*/  IADD3.X R7, R13, R11, R5, P1, P2 ;  /* 0x0000000b0d077210 */ /* 0x000fe20000fe4405 */
[----:B------:R-:W-:Y:S01]  /*5fd0*/  @P0 STG.E.U16 desc[UR36][R8.64+0x2], R59 ;  /* 0x0000023b08000986 */ /* 0x000fe2000c101524 */
[----:B------:R-:W-:Y:S01]  /*5fe0*/  ISETP.GT.AND P1, PT, R3, RZ, P4 ;  /* 0x000000ff0300720c */ /* 0x000fe20002724270 */
[-C--:B------:R-:W-:Y:S01]  /*5ff0*/  FMUL R67, R67, R88.reuse ;  /* 0x0000005843437220 */ /* 0x080fe20000400000 */
[----:B------:R-:W-:Y:S01]  /*6000*/  ISETP.GT.AND P0, PT, R3, RZ, P3 ;  /* 0x000000ff0300720c */ /* 0x000fe20001f04270 */
[----:B------:R-:W-:Y:S01]  /*6010*/  FMUL R68, R68, R88 ;  /* 0x0000005844447220 */ /* 0x000fe20000400000 */
[----:B------:R-:W-:Y:S01]  /*6020*/  F2FP.F16.F32.PACK_AB R60, RZ, R60 ;  /* 0x0000003cff3c723e */ /* 0x000fe200000000ff */
[-C--:B------:R-:W-:Y:S01]  /*6030*/  FMUL R69, R69, R88.reuse ;  /* 0x0000005845457220 */ /* 0x080fe20000400000 */
[----:B------:R-:W-:Y:S01]  /*6040*/  F2FP.F16.F32.PACK_AB R61, RZ, R61 ;  /* 0x0000003dff3d723e */ /* 0x000fe200000000ff */
[-C--:B------:R-:W-:Y:S01]  /*6050*/  FMUL R70, R70, R88.reuse ;  /* 0x0000005846467220 */ /* 0x080fe20000400000 */
[----:B------:R-:W-:Y:S01]  /*6060*/  F2FP.F16.F32.PACK_AB R63, RZ, R63 ;  /* 0x0000003fff3f723e */ /* 0x000fe200000000ff */
[----:B------:R-:W-:Y:S01]  /*6070*/  FMUL R71, R71, R88 ;  /* 0x0000005847477220 */ /* 0x000fe20000400000 */
[----:B------:R-:W-:Y:S01]  /*6080*/  F2FP.F16.F32.PACK_AB R62, RZ, R62 ;  /* 0x0000003eff3e723e */ /* 0x000fe200000000ff */
[----:B------:R-:W-:Y:S01]  /*6090*/  FMUL R72, R72, R88 ;  /* 0x0000005848487220 */ /* 0x000fe20000400000 */
[----:B------:R-:W-:Y:S01]  /*60a0*/  F2FP.F16.F32.PACK_AB R64, RZ, R64 ;  /* 0x00000040ff40723e */ /* 0x000fe200000000ff */
[----:B------:R-:W-:Y:S01]  /*60b0*/  @P1 STG.E.U16 desc[UR36][R10.64+0x10], R60 ;  /* 0x0000103c0a001986 */ /* 0x000fe2000c101524 */
[----:B------:R-:W-:Y:S01]  /*60c0*/  ISETP.GT.AND P1, PT, R3, 0x8, P4 ;  /* 0x000000080300780c */ /* 0x000fe20002724270 */
[-C--:B------:R-:W-:Y:S01]  /*60d0*/  FMUL R73, R73, R88.reuse ;  /* 0x0000005849497220 */ /* 0x080fe20000400000 */
[----:B------:R-:W-:Y:S01]  /*60e0*/  ISETP.GT.AND P2, PT, R4, 0x11, PT ;  /* 0x000000110400780c */ /* 0x000fe20003f44270 */
[----:B------:R-:W-:Y:S01]  /*60f0*/  @P0 STG.E.U16 desc[UR36][R10.64+0x12], R61 ;  /* 0x0000123d0a000986 */ /* 0x000fe2000c101524 */
[----:B------:R-:W-:Y:S01]  /*6100*/  ISETP.GT.AND P0, PT, R3, 0x8, P3 ;  /* 0x000000080300780c */ /* 0x000fe20001f04270 */
[-C--:B------:R-:W-:Y:S01]  /*6110*/  FMUL R74, R74, R88.reuse ;  /* 0x000000584a4a7220 */ /* 0x080fe20000400000 */
[----:B------:R-:W-:Y:S01]  /*6120*/  ISETP.GT.AND P3, PT, R4, 0x10, PT ;  /* 0x000000100400780c */ /* 0x000fe20003f64270 */
[-C--:B------:R-:W-:Y:S01]  /*6130*/  FMUL R75, R75, R88.reuse ;  /* 0x000000584b4b7220 */ /* 0x080fe20000400000 */
[----:B------:R-:W-:Y:S01]  /*6140*/  F2FP.F16.F32.PACK_AB R65, RZ, R65 ;  /* 0x00000041ff41723e */ /* 0x000fe200000000ff */
[----:B------:R-:W-:Y:S01]  /*6150*/  FMUL R76, R76, R88 ;  /* 0x000000584c4c7220 */ /* 0x000fe20000400000 */
[----:B------:R-:W-:Y:S01]  /*6160*/  F2FP.F16.F32.PACK_AB R66, RZ, R66 ;  /* 0x00000042ff42723e */ /* 0x000fe200000000ff */
[----:B------:R-:W-:Y:S01]  /*6170*/  FMUL R77, R77, R88 ;  /* 0x000000584d4d7220 */ /* 0x000fe20000400000 */
[----:B------:R-:W-:Y:S01]  /*6180*/  F2FP.F16.F32.PACK_AB R67, RZ, R67 ;  /* 0x00000043ff43723e */ /* 0x000fe200000000ff */
[----:B------:R-:W-:Y:S01]  /*6190*/  @P1 STG.E.U16 desc[UR36][R8.64+0x10], R62 ;  /* 0x0000103e08001986 */ /* 0x000fe2000c101524 */
[----:B------:R-:W-:Y:S01]  /*61a0*/  F2FP.F16.F32.PACK_AB R68, RZ, R68 ;  /* 0x00000044ff44723e */ /* 0x000fe200000000ff */
[-C--:B------:R-:W-:Y:S01]  /*61b0*/  FMUL R78, R78, R88.reuse ;  /* 0x000000584e4e7220 */ /* 0x080fe20000400000 */
[----:B------:R-:W-:Y:S01]  /*61c0*/  ISETP.GT.AND P1, PT, R4, 0x19, PT ;  /* 0x000000190400780c */ /* 0x000fe20003f24270 */
[----:B------:R-:W-:Y:S01]  /*61d0*/  @P0 STG.E.U16 desc[UR36][R8.64+0x12], R63 ;  /* 0x0000123f08000986 */ /* 0x000fe2000c101524 */
[----:B------:R-:W-:Y:S01]  /*61e0*/  ISETP.GT.AND P0, PT, R3, RZ, P3 ;  /* 0x000000ff0300720c */ /* 0x000fe20001f04270 */
[-C--:B------:R-:W-:Y:S01]  /*61f0*/  FMUL R79, R79, R88.reuse ;  /* 0x000000584f4f7220 */ /* 0x080fe20000400000 */
[----:B------:R-:W-:Y:S01]  /*6200*/  F2FP.F16.F32.PACK_AB R69, RZ, R69 ;  /* 0x00000045ff45723e */ /* 0x000fe200000000ff */
[----:B------:R-:W-:Y:S01]  /*6210*/  FMUL R80, R80, R88 ;  /* 0x0000005850507220 */ /* 0x000fe20000400000 */
[----:B------:R-:W-:Y:S01]  /*6220*/  F2FP.F16.F32.PACK_AB R70, RZ, R70 ;  /* 0x00000046ff46723e */ /* 0x000fe200000000ff */
        /* <DEDUP_REMOVED lines=8> */
[----:B------:R-:W-:Y:S01]  /*62b0*/  @P0 STG.E.U16 desc[UR36][R10.64+0x20], R64 ;  /* 0x000020400a000986 */ /* 0x000fe2000c101524 */
[----:B------:R-:W-:Y:S01]  /*62c0*/  ISETP.GT.AND P0, PT, R3, RZ, P2 ;  /* 0x000000ff0300720c */ /* 0x000fe20001704270 */
[-C--:B------:R-:W-:Y:S01]  /*62d0*/  FMUL R85, R85, R88.reuse ;  /* 0x0000005855557220 */ /* 0x080fe20000400000 */
[----:B------:R-:W-:Y:S01]  /*62e0*/  F2FP.F16.F32.PACK_AB R75, RZ, R75 ;  /* 0x0000004bff4b723e */ /* 0x000fe200000000ff */
[-C--:B------:R-:W-:Y:S01]  /*62f0*/  FMUL R86, R86, R88.reuse ;  /* 0x0000005856567220 */ /* 0x080fe20000400000 */
[----:B------:R-:W-:Y:S01]  /*6300*/  ISETP.GT.AND P5, PT, R4, 0x28, PT ;  /* 0x000000280400780c */ /* 0x000fe20003fa4270 */
[----:B------:R-:W-:Y:S01]  /*6310*/  FMUL R87, R87, R88 ;  /* 0x0000005857577220 */ /* 0x000fe20000400000 */
[----:B------:R-:W-:Y:S01]  /*6320*/  F2FP.F16.F32.PACK_AB R76, RZ, R76 ;  /* 0x0000004cff4c723e */ /* 0x000fe200000000ff */
[-C--:B------:R-:W-:Y:S01]  /*6330*/  FMUL R24, R24, R88.reuse ;  /* 0x0000005818187220 */ /* 0x080fe20000400000 */
[----:B------:R-:W-:Y:S01]  /*6340*/  ISETP.GT.AND P4, PT, R4, 0x29, PT ;  /* 0x000000290400780c */ /* 0x000fe20003f84270 */
[-C--:B------:R-:W-:Y:S01]  /*6350*/  FMUL R25, R25, R88.reuse ;  /* 0x0000005819197220 */ /* 0x080fe20000400000 */
[----:B------:R-:W-:Y:S01]  /*6360*/  F2FP.F16.F32.PACK_AB R77, RZ, R77 ;  /* 0x0000004dff4d723e */ /* 0x000fe200000000ff */
[----:B------:R-:W-:Y:S01]  /*6370*/  FMUL R26, R26, R88 ;  /* 0x000000581a1a7220 */ /* 0x000fe20000400000 */
[----:B------:R-:W-:Y:S01]  /*6380*/  F2FP.F16.F32.PACK_AB R78, RZ, R78 ;  /* 0x0000004eff4e723e */ /* 0x000fe200000000ff */
[----:B------:R-:W-:Y:S01]  /*6390*/  @P0 STG.E.U16 desc[UR36][R10.64+0x22], R65 ;  /* 0x000022410a000986 */ /* 0x000fe2000c101524 */
[----:B------:R-:W-:Y:S01]  /*63a0*/  ISETP.GT.AND P0, PT, R3, 0x8, P3 ;  /* 0x000000080300780c */ /* 0x000fe20001f04270 */
[-C--:B------:R-:W-:Y:S01]  /*63b0*/  FMUL R27, R27, R88.reuse ;  /* 0x000000581b1b7220 */ /* 0x080fe20000400000 */
[----:B------:R-:W-:Y:S01]  /*63c0*/  F2FP.F16.F32.PACK_AB R79, RZ, R79 ;  /* 0x0000004fff4f723e */ /* 0x000fe200000000ff */
[-C--:B------:R-:W-:Y:S01]  /*63d0*/  FMUL R28, R28, R88.reuse ;  /* 0x000000581c1c7220 */ /* 0x080fe20000400000 */
[----:B------:R-:W-:Y:S01]  /*63e0*/  ISETP.GT.AND P3, PT, R4, 0x30, PT ;  /* 0x000000300400780c */ /* 0x000fe20003f64270 */
        /* <DEDUP_REMOVED lines=8> */
[----:B------:R-:W-:Y:S01]  /*6470*/  @P0 STG.E.U16 desc[UR36][R8.64+0x20], R66 ;  /* 0x0000204208000986 */ /* 0x000fe2000c101524 */
[----:B------:R-:W-:Y:S01]  /*6480*/  ISETP.GT.AND P0, PT, R3, 0x8, P2 ;  /* 0x000000080300780c */ /* 0x000fe20001704270 */
[-C--:B------:R-:W-:Y:S01]  /*6490*/  FMUL R33, R33, R88.reuse ;  /* 0x0000005821217220 */ /* 0x080fe20000400000 */
[----:B------:R-:W-:Y:S01]  /*64a0*/  ISETP.GT.AND P2, PT, R4, 0x18, PT ;  /* 0x000000180400780c */ /* 0x000fe20003f44270 */
[----:B------:R-:W-:Y:S01]  /*64b0*/  FMUL R34, R34, R88 ;  /* 0x0000005822227220 */ /* 0x000fe20000400000 */
[----:B------:R-:W-:Y:S01]  /*64c0*/  F2FP.F16.F32.PACK_AB R84, RZ, R84 ;  /* 0x00000054ff54723e */ /* 0x000fe200000000ff */
[-C--:B------:R-:W-:Y:S01]  /*64d0*/  FMUL R35, R35, R88.reuse ;  /* 0x0000005823237220 */ /* 0x080fe20000400000 */
[----:B------:R-:W-:Y:S01]  /*64e0*/  P2R R5, PR, RZ, 0x20 ;  /* 0x00000020ff057803 */ /* 0x000fe20000000000 */
[-C--:B------:R-:W-:Y:S01]  /*64f0*/  FMUL R36, R36, R88.reuse ;  /* 0x0000005824247220 */ /* 0x080fe20000400000 */
[----:B------:R-:W-:Y:S01]  /*6500*/  F2FP.F16.F32.PACK_AB R85, RZ, R85 ;  /* 0x00000055ff55723e */ /* 0x000fe200000000ff */
[----:B------:R-:W-:Y:S01]  /*6510*/  FMUL R37, R37, R88 ;  /* 0x0000005825257220 */ /* 0x000fe20000400000 */
[----:B------:R-:W-:Y:S01]  /*6520*/  F2FP.F16.F32.PACK_AB R86, RZ, R86 ;  /* 0x00000056ff56723e */ /* 0x000fe200000000ff */
[-C--:B------:R-:W-:Y:S01]  /*6530*/  FMUL R38, R38, R88.reuse ;  /* 0x0000005826267220 */ /* 0x080fe20000400000 */
[----:B------:R-:W-:Y:S01]  /*6540*/  F2FP.F16.F32.PACK_AB R87, RZ, R87 ;  /* 0x00000057ff57723e */ /* 0x000fe200000000ff */
[----:B------:R-:W-:Y:S01]  /*6550*/  @P0 STG.E.U16 desc[UR36][R8.64+0x22], R67 ;  /* 0x0000224308000986 */ /* 0x000fe2000c101524 */
[----:B------:R-:W-:Y:S01]  /*6560*/  ISETP.GT.AND P0, PT, R3, RZ, P2 ;  /* 0x000000ff0300720c */ /* 0x000fe20001704270 */
        /* <DEDUP_REMOVED lines=36> */
[----:B------:R-:W-:Y:S01]  /*67b0*/  FMUL R55, R55, R88 ;  /* 0x0000005837377220 */ /* 0x000fe20000400000 */
[----:B------:R-:W-:-:S02]  /*67c0*/  F2FP.F16.F32.PACK_AB R39, RZ, R39 ;  /* 0x00000027ff27723e */ /* 0x000fc400000000ff */
[----:B------:R-:W-:Y:S01]  /*67d0*/  F2FP.F16.F32.PACK_AB R40, RZ, R40 ;  /* 0x00000028ff28723e */ /* 0x000fe200000000ff */
[----:B------:R-:W-:Y:S01]  /*67e0*/  @P0 STG.E.U16 desc[UR36][R8.64+0x30], R70 ;  /* 0x0000304608000986 */ /* 0x000fe2000c101524 */
[----:B------:R-:W-:Y:S02]  /*67f0*/  ISETP.GT.AND P0, PT, R3, 0x8, P1 ;  /* 0x000000080300780c */ /* 0x000fe40000f04270 */
[----:B------:R-:W-:Y:S02]  /*6800*/  ISETP.GT.AND P1, PT, R4, 0x21, PT ;  /* 0x000000210400780c */ /* 0x000fe40003f24270 */
[----:B------:R-:W-:Y:S02]  /*6810*/  F2FP.F16.F32.PACK_AB R41, RZ, R41 ;  /* 0x00000029ff29723e */ /* 0x000fe400000000ff */
[----:B------:R-:W-:Y:S02]  /*6820*/  F2FP.F16.F32.PACK_AB R42, RZ, R42 ;  /* 0x0000002aff2a723e */ /* 0x000fe400000000ff */
[----:B------:R-:W-:-:S02]  /*6830*/  F2FP.F16.F32.PACK_AB R43, RZ, R43 ;  /* 0x0000002bff2b723e */ /* 0x000fc400000000ff */
[----:B------:R-:W-:Y:S02]  /*6840*/  F2FP.F16.F32.PACK_AB R44, RZ, R44 ;  /* 0x0000002cff2c723e */ /* 0x000fe400000000ff */
[----:B------:R-:W-:Y:S01]  /*6850*/  F2FP.F16.F32.PACK_AB R45, RZ, R45 ;  /* 0x0000002dff2d723e */ /* 0x000fe200000000ff */
[----:B------:R-:W-:Y:S01]  /*6860*/  @P0 STG.E.U16 desc[UR36][R8.64+0x32], R71 ;  /* 0x0000324708000986 */ /* 0x000fe2000c101524 */
[----:B------:R-:W-:Y:S02]  /*6870*/  ISETP.GT.AND P0, PT, R3, RZ, P2 ;  /* 0x000000ff0300720c */ /* 0x000fe40001704270 */
[----:B------:R-:W-:Y:S02]  /*6880*/  F2FP.F16.F32.PACK_AB R46, RZ, R46 ;  /* 0x0000002eff2e723e */ /* 0x000fe400000000ff */
[----:B------:R-:W-:Y:S02]  /*6890*/  F2FP.F16.F32.PACK_AB R47, RZ, R47 ;  /* 0x0000002fff2f723e */ /* 0x000fe400000000ff */
[----:B------:R-:W-:-:S02]  /*68a0*/  F2FP.F16.F32.PACK_AB R48, RZ, R48 ;  /* 0x00000030ff30723e */ /* 0x000fc400000000ff */
[----:B------:R-:W-:Y:S02]  /*68b0*/  F2FP.F16.F32.PACK_AB R49, RZ, R49 ;  /* 0x00000031ff31723e */ /* 0x000fe400000000ff */
[----:B------:R-:W-:Y:S02]  /*68c0*/  F2FP.F16.F32.PACK_AB R50, RZ, R50 ;  /* 0x00000032ff32723e */ /* 0x000fe400000000ff */
[----:B------:R-:W-:Y:S01]  /*68d0*/  F2FP.F16.F32.PACK_AB R51, RZ, R51 ;  /* 0x00000033ff33723e */ /* 0x000fe200000000ff */
[----:B------:R-:W-:Y:S01]  /*68e0*/  @P0 STG.E.U16 desc[UR36][R10.64+0x40], R72 ;  /* 0x000040480a000986 */ /* 0x000fe2000c101524 */
[----:B------:R-:W-:Y:S02]  /*68f0*/  ISETP.GT.AND P0, PT, R3, RZ, P1 ;  /* 0x000000ff0300720c */ /* 0x000fe40000f04270 */
[----:B------:R-:W-:Y:S02]  /*6900*/  F2FP.F16.F32.PACK_AB R52, RZ, R52 ;  /* 0x00000034ff34723e */ /* 0x000fe400000000ff */
[----:B------:R-:W-:-:S02]  /*6910*/  F2FP.F16.F32.PACK_AB R53, RZ, R53 ;  /* 0x00000035ff35723e */ /* 0x000fc400000000ff */
[----:B------:R-:W-:Y:S02]  /*6920*/  F2FP.F16.F32.PACK_AB R54, RZ, R54 ;  /* 0x00000036ff36723e */ /* 0x000fe400000000ff */
[----:B------:R-:W-:-:S05]  /*6930*/  F2FP.F16.F32.PACK_AB R55, RZ, R55 ;  /* 0x00000037ff37723e */ /* 0x000fca00000000ff */
[----:B------:R-:W-:Y:S01]  /*6940*/  @P0 STG.E.U16 desc[UR36][R10.64+0x42], R73 ;  /* 0x000042490a000986 */ /* 0x000fe2000c101524 */
[----:B------:R-:W-:Y:S02]  /*6950*/  ISETP.GT.AND P0, PT, R3, 0x8, P2 ;  /* 0x000000080300780c */ /* 0x000fe40001704270 */
[----:B------:R-:W-:-:S11]  /*6960*/  ISETP.GT.AND P2, PT, R4, 0x38, PT ;  /* 0x000000380400780c */ /* 0x000fd60003f44270 */
[----:B------:R-:W-:Y:S01]  /*6970*/  @P0 STG.E.U16 desc[UR36][R8.64+0x40], R74 ;  /* 0x0000404a08000986 */ /* 0x000fe2000c101524 */
[----:B------:R-:W-:-:S13]  /*6980*/  ISETP.GT.AND P0, PT, R3, 0x8, P1 ;  /* 0x000000080300780c */ /* 0x000fda0000f04270 */
[----:B------:R-:W-:Y:S01]  /*6990*/  @P0 STG.E.U16 desc[UR36][R8.64+0x42], R75 ;  /* 0x0000424b08000986 */ /* 0x000fe2000c101524 */
[----:B------:R-:W-:-:S13]  /*69a0*/  ISETP.GT.AND P0, PT, R3, RZ, P5 ;  /* 0x000000ff0300720c */ /* 0x000fda0002f04270 */
[----:B------:R-:W-:Y:S01]  /*69b0*/  @P0 STG.E.U16 desc[UR36][R10.64+0x50], R76 ;  /* 0x0000504c0a000986 */ /* 0x000fe2000c101524 */
[----:B------:R-:W-:-:S13]  /*69c0*/  ISETP.GT.AND P0, PT, R3, RZ, P4 ;  /* 0x000000ff0300720c */ /* 0x000fda0002704270 */
[----:B------:R-:W-:Y:S01]  /*69d0*/  @P0 STG.E.U16 desc[UR36][R10.64+0x52], R77 ;  /* 0x0000524d0a000986 */ /* 0x000fe2000c101524 */
[----:B------:R-:W-:-:S13]  /*69e0*/  ISETP.GT.AND P0, PT, R3, 0x8, P5 ;  /* 0x000000080300780c */ /* 0x000fda0002f04270 */
[----:B------:R-:W-:Y:S01]  /*69f0*/  @P0 STG.E.U16 desc[UR36][R8.64+0x50], R78 ;  /* 0x0000504e08000986 */ /* 0x000fe2000c101524 */
[----:B------:R-:W-:-:S13]  /*6a00*/  ISETP.GT.AND P0, PT, R3, 0x8, P4 ;  /* 0x000000080300780c */ /* 0x000fda0002704270 */
[----:B------:R-:W-:Y:S01]  /*6a10*/  @P0 STG.E.U16 desc[UR36][R8.64+0x52], R79 ;  /* 0x0000524f08000986 */ /* 0x000fe2000c101524 */
[----:B------:R-:W-:-:S13]  /*6a20*/  ISETP.GT.AND P0, PT, R3, RZ, P3 ;  /* 0x000000ff0300720c */ /* 0x000fda0001f04270 */
[----:B------:R-:W-:Y:S01]  /*6a30*/  @P0 STG.E.U16 desc[UR36][R10.64+0x60], R80 ;  /* 0x000060500a000986 */ /* 0x000fe2000c101524 */
[----:B------:R-:W-:-:S04]  /*6a40*/  ISETP.GT.AND P0, PT, R4, 0x31, PT ;  /* 0x000000310400780c */ /* 0x000fc80003f04270 */
[----:B------:R-:W-:-:S13]  /*6a50*/  ISETP.GT.AND P1, PT, R3, RZ, P0 ;  /* 0x000000ff0300720c */ /* 0x000fda0000724270 */
[----:B------:R-:W-:Y:S01]  /*6a60*/  @P1 STG.E.U16 desc[UR36][R10.64+0x62], R81 ;  /* 0x000062510a001986 */ /* 0x000fe2000c101524 */
[----:B------:R-:W-:-:S13]  /*6a70*/  ISETP.GT.AND P1, PT, R3, 0x8, P3 ;  /* 0x000000080300780c */ /* 0x000fda0001f24270 */
[----:B------:R-:W-:Y:S01]  /*6a80*/  @P1 STG.E.U16 desc[UR36][R8.64+0x60], R82 ;  /* 0x0000605208001986 */ /* 0x000fe2000c101524 */
[----:B------:R-:W-:-:S13]  /*6a90*/  ISETP.GT.AND P1, PT, R3, 0x8, P0 ;  /* 0x000000080300780c */ /* 0x000fda0000724270 */
[----:B------:R-:W-:Y:S01]  /*6aa0*/  @P1 STG.E.U16 desc[UR36][R8.64+0x62], R83 ;  /* 0x0000625308001986 */ /* 0x000fe2000c101524 */
[----:B------:R-:W-:-:S05]  /*6ab0*/  IADD3 R14, P1, R19, R8, RZ ;  /* 0x00000008130e7210 */ /* 0x000fca0007f3e0ff */
[----:B------:R-:W-:Y:S01]  /*6ac0*/  IMAD.X R15, R13, 0x1, R9, P1 ;  /* 0x000000010d0f7824 */ /* 0x000fe200008e0609 */
[----:B------:R-:W-:-:S13]  /*6ad0*/  ISETP.GT.AND P1, PT, R3, RZ, P2 ;  /* 0x000000ff0300720c */ /* 0x000fda0001724270 */
[----:B------:R-:W-:Y:S01]  /*6ae0*/  @P1 STG.E.U16 desc[UR36][R10.64+0x70], R84 ;  /* 0x000070540a001986 */ /* 0x000fe2000c101524 */
[----:B------:R-:W-:-:S05]  /*6af0*/  IADD3 R20, P1, R19, R8, RZ ;  /* 0x0000000813147210 */ /* 0x000fca0007f3e0ff */
[----:B------:R-:W-:Y:S01]  /*6b00*/  IMAD.X R21, R13, 0x1, R9, P1 ;  /* 0x000000010d157824 */ /* 0x000fe200008e0609 */
[----:B------:R-:W-:-:S05]  /*6b10*/  IADD3 R12, P1, R19, R10, RZ ;  /* 0x0000000a130c7210 */ /* 0x000fca0007f3e0ff */
[----:B------:R-:W-:Y:S01]  /*6b20*/  IMAD.X R13, R13, 0x1, R11, P1 ;  /* 0x000000010d0d7824 */ /* 0x000fe200008e060b */
[----:B------:R-:W-:-:S04]  /*6b30*/  ISETP.GT.AND P1, PT, R4, 0x39, PT ;  /* 0x000000390400780c */ /* 0x000fc80003f24270 */
[----:B------:R-:W-:-:S13]  /*6b40*/  ISETP.GT.AND P5, PT, R3, RZ, P1 ;  /* 0x000000ff0300720c */ /* 0x000fda0000fa4270 */
[----:B------:R-:W-:Y:S01]  /*6b50*/  @P5 STG.E.U16 desc[UR36][R10.64+0x72], R85 ;  /* 0x000072550a005986 */ /* 0x000fe2000c101524 */
[----:B------:R-:W-:-:S13]  /*6b60*/  ISETP.GT.AND P5, PT, R3, 0x8, P2 ;  /* 0x000000080300780c */ /* 0x000fda00017a4270 */
[----:B------:R-:W-:Y:S01]  /*6b70*/  @P5 STG.E.U16 desc[UR36][R8.64+0x70], R86 ;  /* 0x0000705608005986 */ /* 0x000fe2000c101524 */
[----:B------:R-:W-:-:S13]  /*6b80*/  ISETP.GT.AND P5, PT, R3, 0x8, P1 ;  /* 0x000000080300780c */ /* 0x000fda0000fa4270 */
[----:B------:R0:W-:Y:S01]  /*6b90*/  @P5 STG.E.U16 desc[UR36][R8.64+0x72], R87 ;  /* 0x0000725708005986 */ /* 0x0001e2000c101524 */
[C---:B------:R-:W-:Y:S02]  /*6ba0*/  ISETP.GT.AND P5, PT, R3.reuse, 0x80, P6 ;  /* 0x000000800300780c */ /* 0x040fe400037a4270 */
[----:B------:R-:W-:-:S11]  /*6bb0*/  ISETP.GT.AND P6, PT, R3, 0x88, P6 ;  /* 0x000000880300780c */ /* 0x000fd600037c4270 */
[----:B------:R-:W-:Y:S01]  /*6bc0*/  @P5 STG.E.U16 desc[UR36][R12.64], R24 ;  /* 0x000000180c005986 */ /* 0x000fe2000c101524 */
[----:B------:R-:W-:-:S04]  /*6bd0*/  ISETP.GT.AND P5, PT, R4, 0x1, PT ;  /* 0x000000010400780c */ /* 0x000fc80003fa4270 */
[----:B------:R-:W-:-:S13]  /*6be0*/  ISETP.GT.AND P5, PT, R3, 0x80, P5 ;  /* 0x000000800300780c */ /* 0x000fda0002fa4270 */
[----:B0-----:R-:W-:Y:S02]  /*6bf0*/  @P5 IMAD.MOV.U32 R8, RZ, RZ, R12 ;  /* 0x000000ffff085224 */ /* 0x001fe400078e000c */
[----:B------:R-:W-:-:S05]  /*6c00*/  @P5 IMAD.MOV.U32 R9, RZ, RZ, R13 ;  /* 0x000000ffff095224 */ /* 0x000fca00078e000d */
[----:B------:R0:W-:Y:S01]  /*6c10*/  @P5 STG.E.U16 desc[UR36][R8.64+0x2], R25 ;  /* 0x0000021908005986 */ /* 0x0001e2000c101524 */
[----:B------:R-:W-:-:S03]  /*6c20*/  ISETP.NE.AND P5, PT, R5, RZ, PT ;  /* 0x000000ff0500720c */ /* 0x000fc60003fa5270 */
[----:B------:R-:W-:Y:S01]  /*6c30*/  @P6 STG.E.U16 desc[UR36][R14.64], R26 ;  /* 0x0000001a0e006986 */ /* 0x000fe2000c101524 */
[----:B------:R-:W-:-:S04]  /*6c40*/  ISETP.GT.AND P6, PT, R4, 0x1, PT ;  /* 0x000000010400780c */ /* 0x000fc80003fc4270 */
[----:B------:R-:W-:-:S13]  /*6c50*/  ISETP.GT.AND P6, PT, R3, 0x88, P6 ;  /* 0x000000880300780c */ /* 0x000fda00037c4270 */
[----:B------:R-:W-:Y:S01]  /*6c60*/  @P6 STG.E.U16 desc[UR36][R20.64+0x2], R27 ;  /* 0x0000021b14006986 */ /* 0x000fe2000c101524 */
[----:B------:R-:W-:-:S04]  /*6c70*/  ISETP.GT.AND P6, PT, R4, 0x8, PT ;  /* 0x000000080400780c */ /* 0x000fc80003fc4270 */
[----:B------:R-:W-:-:S13]  /*6c80*/  ISETP.GT.AND P6, PT, R3, 0x80, P6 ;  /* 0x000000800300780c */ /* 0x000fda00037c4270 */
[----:B0-----:R-:W-:Y:S02]  /*6c90*/  @P6 IMAD.MOV.U32 R8, RZ, RZ, R12 ;  /* 0x000000ffff086224 */ /* 0x001fe400078e000c */
[----:B------:R-:W-:-:S05]  /*6ca0*/  @P6 IMAD.MOV.U32 R9, RZ, RZ, R13 ;  /* 0x000000ffff096224 */ /* 0x000fca00078e000d */
[----:B------:R0:W-:Y:S01]  /*6cb0*/  @P6 STG.E.U16 desc[UR36][R8.64+0x10], R28 ;  /* 0x0000101c08006986 */ /* 0x0001e2000c101524 */
[----:B------:R-:W-:-:S04]  /*6cc0*/  ISETP.GT.AND P6, PT, R4, 0x9, PT ;  /* 0x000000090400780c */ /* 0x000fc80003fc4270 */
[----:B------:R-:W-:-:S13]  /*6cd0*/  ISETP.GT.AND P6, PT, R3, 0x80, P6 ;  /* 0x000000800300780c */ /* 0x000fda00037c4270 */
[----:B0-----:R-:W-:Y:S02]  /*6ce0*/  @P6 IMAD.MOV.U32 R8, RZ, RZ, R12 ;  /* 0x000000ffff086224 */ /* 0x001fe400078e000c */
[----:B------:R-:W-:-:S05]  /*6cf0*/  @P6 IMAD.MOV.U32 R9, RZ, RZ, R13 ;  /* 0x000000ffff096224 */ /* 0x000fca00078e000d */
[----:B------:R0:W-:Y:S01]  /*6d00*/  @P6 STG.E.U16 desc[UR36][R8.64+0x12], R29 ;  /* 0x0000121d08006986 */ /* 0x0001e2000c101524 */
[----:B------:R-:W-:-:S04]  /*6d10*/  ISETP.GT.AND P6, PT, R4, 0x8, PT ;  /* 0x000000080400780c */ /* 0x000fc80003fc4270 */
[----:B------:R-:W-:-:S13]  /*6d20*/  ISETP.GT.AND P6, PT, R3, 0x88, P6 ;  /* 0x000000880300780c */ /* 0x000fda00037c4270 */
        /* <DEDUP_REMOVED lines=45> */
[----:B------:R-:W-:Y:S01]  /*7000*/  @P6 STG.E.U16 desc[UR36][R8.64+0x42], R41 ;  /* 0x0000422908006986 */ /* 0x000fe2000c101524 */
[----:B------:R-:W-:-:S04]  /*7010*/  ISETP.GT.AND P6, PT, R4, 0x20, PT ;  /* 0x000000200400780c */ /* 0x000fc80003fc4270 */
[----:B------:R-:W-:-:S13]  /*7020*/  ISETP.GT.AND P6, PT, R3, 0x88, P6 ;  /* 0x000000880300780c */ /* 0x000fda00037c4270 */
[----:B------:R-:W-:Y:S01]  /*7030*/  @P6 STG.E.U16 desc[UR36][R6.64+0x40], R42 ;  /* 0x0000402a06006986 */ /* 0x000fe2000c101524 */
[----:B------:R-:W-:-:S04]  /*7040*/  ISETP.GT.AND P6, PT, R4, 0x21, PT ;  /* 0x000000210400780c */ /* 0x000fc80003fc4270 */
[----:B------:R-:W-:-:S13]  /*7050*/  ISETP.GT.AND P6, PT, R3, 0x88, P6 ;  /* 0x000000880300780c */ /* 0x000fda00037c4270 */
[----:B------:R-:W-:Y:S02]  /*7060*/  @P6 IMAD.MOV.U32 R4, RZ, RZ, R6 ;  /* 0x000000ffff046224 */ /* 0x000fe400078e0006 */
[----:B------:R-:W-:-:S05]  /*7070*/  @P6 IMAD.MOV.U32 R5, RZ, RZ, R7 ;  /* 0x000000ffff056224 */ /* 0x000fca00078e0007 */
[----:B------:R0:W-:Y:S01]  /*7080*/  @P6 STG.E.U16 desc[UR36][R4.64+0x42], R43 ;  /* 0x0000422b04006986 */ /* 0x0001e2000c101524 */
[C---:B------:R-:W-:Y:S02]  /*7090*/  ISETP.GT.AND P6, PT, R3.reuse, 0x80, P5 ;  /* 0x000000800300780c */ /* 0x040fe40002fc4270 */
[----:B------:R-:W-:-:S11]  /*70a0*/  ISETP.GT.AND P5, PT, R3, 0x88, P5 ;  /* 0x000000880300780c */ /* 0x000fd60002fa4270 */
[----:B0-----:R-:W-:Y:S02]  /*70b0*/  @P6 IMAD.MOV.U32 R4, RZ, RZ, R12 ;  /* 0x000000ffff046224 */ /* 0x001fe400078e000c */
[----:B------:R-:W-:-:S05]  /*70c0*/  @P6 IMAD.MOV.U32 R5, RZ, RZ, R13 ;  /* 0x000000ffff056224 */ /* 0x000fca00078e000d */
[----:B------:R0:W-:Y:S01]  /*70d0*/  @P6 STG.E.U16 desc[UR36][R4.64+0x50], R44 ;  /* 0x0000502c04006986 */ /* 0x0001e2000c101524 */
[C---:B------:R-:W-:Y:S02]  /*70e0*/  ISETP.GT.AND P6, PT, R3.reuse, 0x80, P4 ;  /* 0x000000800300780c */ /* 0x040fe400027c4270 */
[----:B------:R-:W-:-:S11]  /*70f0*/  ISETP.GT.AND P4, PT, R3, 0x88, P4 ;  /* 0x000000880300780c */ /* 0x000fd60002784270 */
[----:B0-----:R-:W-:Y:S02]  /*7100*/  @P6 IMAD.MOV.U32 R4, RZ, RZ, R12 ;  /* 0x000000ffff046224 */ /* 0x001fe400078e000c */
[----:B------:R-:W-:-:S05]  /*7110*/  @P6 IMAD.MOV.U32 R5, RZ, RZ, R13 ;  /* 0x000000ffff056224 */ /* 0x000fca00078e000d */
[----:B------:R0:W-:Y:S02]  /*7120*/  @P6 STG.E.U16 desc[UR36][R4.64+0x52], R45 ;  /* 0x0000522d04006986 */ /* 0x0001e4000c101524 */
[----:B0-----:R-:W-:Y:S02]  /*7130*/  @P5 IMAD.MOV.U32 R4, RZ, RZ, R6 ;  /* 0x000000ffff045224 */ /* 0x001fe400078e0006 */
[----:B------:R-:W-:-:S05]  /*7140*/  @P5 IMAD.MOV.U32 R5, RZ, RZ, R7 ;  /* 0x000000ffff055224 */ /* 0x000fca00078e0007 */
[----:B------:R0:W-:Y:S01]  /*7150*/  @P5 STG.E.U16 desc[UR36][R4.64+0x50], R46 ;  /* 0x0000502e04005986 */ /* 0x0001e2000c101524 */
[C---:B------:R-:W-:Y:S02]  /*7160*/  ISETP.GT.AND P5, PT, R3.reuse, 0x80, P3 ;  /* 0x000000800300780c */ /* 0x040fe40001fa4270 */
[----:B------:R-:W-:Y:S01]  /*7170*/  ISETP.GT.AND P3, PT, R3, 0x88, P3 ;  /* 0x000000880300780c */ /* 0x000fe20001f64270 */
        /* <DEDUP_REMOVED lines=17> */
[----:B------:R0:W-:Y:S02]  /*7290*/  @P3 STG.E.U16 desc[UR36][R4.64+0x60], R50 ;  /* 0x0000603204003986 */ /* 0x0001e4000c101524 */
[----:B0-----:R-:W-:Y:S02]  /*72a0*/  @P0 IMAD.MOV.U32 R4, RZ, RZ, R6 ;  /* 0x000000ffff040224 */ /* 0x001fe400078e0006 */
[----:B------:R-:W-:-:S05]  /*72b0*/  @P0 IMAD.MOV.U32 R5, RZ, RZ, R7 ;  /* 0x000000ffff050224 */ /* 0x000fca00078e0007 */
[----:B------:R0:W-:Y:S02]  /*72c0*/  @P0 STG.E.U16 desc[UR36][R4.64+0x62], R51 ;  /* 0x0000623304000986 */ /* 0x0001e4000c101524 */
[----:B0-----:R-:W-:Y:S02]  /*72d0*/  @P5 IMAD.MOV.U32 R4, RZ, RZ, R12 ;  /* 0x000000ffff045224 */ /* 0x001fe400078e000c */
[----:B------:R-:W-:-:S05]  /*72e0*/  @P5 IMAD.MOV.U32 R5, RZ, RZ, R13 ;  /* 0x000000ffff055224 */ /* 0x000fca00078e000d */
[----:B------:R0:W-:Y:S04]  /*72f0*/  @P5 STG.E.U16 desc[UR36][R4.64+0x70], R52 ;  /* 0x0000703404005986 */ /* 0x0001e8000c101524 */
[----:B------:R1:W-:Y:S01]  /*7300*/  @P4 STG.E.U16 desc[UR36][R12.64+0x72], R53 ;  /* 0x000072350c004986 */ /* 0x0003e2000c101524 */
[----:B0-----:R-:W-:Y:S02]  /*7310*/  @P2 IMAD.MOV.U32 R4, RZ, RZ, R6 ;  /* 0x000000ffff042224 */ /* 0x001fe400078e0006 */
[----:B------:R-:W-:-:S05]  /*7320*/  @P2 IMAD.MOV.U32 R5, RZ, RZ, R7 ;  /* 0x000000ffff052224 */ /* 0x000fca00078e0007 */
[----:B------:R1:W-:Y:S04]  /*7330*/  @P2 STG.E.U16 desc[UR36][R4.64+0x70], R54 ;  /* 0x0000703604002986 */ /* 0x0003e8000c101524 */
[----:B------:R1:W-:Y:S02]  /*7340*/  @P1 STG.E.U16 desc[UR36][R6.64+0x72], R55 ;  /* 0x0000723706001986 */ /* 0x0003e4000c101524 */
.L_x_152:
[----:B------:R-:W-:Y:S05]  /*7350*/  BSYNC B0 ;  /* 0x0000000000007941 */ /* 0x000fea0003800000 */
.L_x_28:
[----:B------:R-:W-:Y:S01]  /*7360*/  IADD3 R16, P0, R16, UR38, RZ ;  /* 0x0000002610107c10 */ /* 0x000fe2000ff1e0ff */
[----:B------:R-:W-:Y:S01]  /*7370*/  ULDC.64 UR4, c[0x0][0x650] ;  /* 0x0001940000047ab9 */ /* 0x000fe20000000a00 */
[----:B------:R-:W-:Y:S01]  /*7380*/  PRMT R3, RZ, 0x7610, R3 ;  /* 0x00007610ff037816 */ /* 0x000fe20000000003 */
[----:B------:R-:W-:Y:S01]  /*7390*/  IMAD.MOV.U32 R101, RZ, RZ, -0x1 ;  /* 0xffffffffff657424 */ /* 0x000fe200078e00ff */
[----:B------:R-:W-:Y:S01]  /*73a0*/  IADD3.X R17, R17, UR41, RZ, P0, !PT ;  /* 0x0000002911117c10 */ /* 0x000fe200087fe4ff */
[----:B------:R-:W-:Y:S01]  /*73b0*/  IMAD.MOV.U32 R19, RZ, RZ, -0x1 ;  /* 0xffffffffff137424 */ /* 0x000fe200078e00ff */
[----:B------:R-:W-:-:S04]  /*73c0*/  ISETP.GE.U32.AND P0, PT, R16, UR4, PT ;  /* 0x0000000410007c0c */ /* 0x000fc8000bf06070 */
[----:B------:R-:W-:-:S13]  /*73d0*/  ISETP.GE.U32.AND.EX P0, PT, R17, UR5, PT, P0 ;  /* 0x0000000511007c0c */ /* 0x000fda000bf06100 */
[----:B------:R-:W-:Y:S05]  /*73e0*/  @P0 BRA `(.L_x_153) ;  /* 0x00000004004c0947 */ /* 0x000fea0003800000 */
[----:B0-----:R-:W0:Y:S01]  /*73f0*/  LDC.64 R10, c[0x0][0x628] ;  /* 0x00018a00ff0a7b82 */ /* 0x001e220000000a00 */
[----:B-1----:R-:W1:Y:S01]  /*7400*/  S2R R12, SR_CTAID.X ;  /* 0x00000000000c7919 */ /* 0x002e620000002500 */
[----:B----4-:R-:W-:Y:S02]  /*7410*/  IMAD.MOV.U32 R8, RZ, RZ, R16 ;  /* 0x000000ffff087224 */ /* 0x010fe400078e0010 */
[----:B------:R-:W-:Y:S01]  /*7420*/  IMAD.MOV.U32 R9, RZ, RZ, R17 ;  /* 0x000000ffff097224 */ /* 0x000fe200078e0011 */
[----:B------:R-:W4:Y:S03]  /*7430*/  S2R R20, SR_CTAID.Y ;  /* 0x0000000000147919 */ /* 0x000f260000002600 */
[----:B------:R-:W1:Y:S08]  /*7440*/  LDC R0, c[0x0][0x630] ;  /* 0x00018c00ff007b82 */ /* 0x000e700000000800 */
[----:B------:R-:W1:Y:S01]  /*7450*/  LDC.64 R14, c[0x0][0x620] ;  /* 0x00018800ff0e7b82 */ /* 0x000e620000000a00 */
[----:B0-----:R-:W-:-:S04]  /*7460*/  ISETP.NE.U32.AND P0, PT, R10, RZ, PT ;  /* 0x000000ff0a00720c */ /* 0x001fc80003f05070 */
[----:B------:R-:W-:-:S13]  /*7470*/  ISETP.NE.AND.EX P0, PT, R11, RZ, PT, P0 ;  /* 0x000000ff0b00720c */ /* 0x000fda0003f05300 */
[----:B-1--4-:R-:W-:Y:S05]  /*7480*/  @!P0 BRA `(.L_x_154) ;  /* 0x0000000000288947 */ /* 0x012fea0003800000 */
        /* <DEDUP_REMOVED lines=10> */
.L_x_154:
[-CC-:B------:R-:W-:Y:S01]  /*7530*/  SHF.R.U64 R19, R8, R0.reuse, R9.reuse ;  /* 0x0000000008137219 */ /* 0x180fe20000001209 */
[----:B------:R-:W0:Y:S01]  /*7540*/  LDC.64 R26, c[0x0][0x640] ;  /* 0x00019000ff1a7b82 */ /* 0x000e220000000a00 */
[----:B------:R-:W-:Y:S01]  /*7550*/  SHF.R.U32.HI R0, RZ, R0, R9 ;  /* 0x00000000ff007219 */ /* 0x000fe20000011609 */
[----:B------:R-:W-:Y:S01]  /*7560*/  ULDC UR4, c[0x0][0x150] ;  /* 0x0000540000047ab9 */ /* 0x000fe20000000800 */
[----:B------:R-:W-:Y:S02]  /*7570*/  IADD3 R3, P0, RZ, -R19, RZ ;  /* 0x80000013ff037210 */ /* 0x000fe40007f1e0ff */
[----:B------:R-:W-:-:S03]  /*7580*/  I2FP.F32.U32 R7, R12 ;  /* 0x0000000c00077245 */ /* 0x000fc60000201000 */
[----:B------:R-:W1:Y:S01]  /*7590*/  LDC R6, c[0x0][0x618] ;  /* 0x00018600ff067b82 */ /* 0x000e620000000800 */
[----:B------:R-:W-:Y:S02]  /*75a0*/  IMAD.X R5, RZ, RZ, ~R0, P0 ;  /* 0x000000ffff057224 */ /* 0x000fe400000e0e00 */
[----:B------:R-:W-:Y:S01]  /*75b0*/  FMUL R7, R7, UR4 ;  /* 0x0000000407077c20 */ /* 0x000fe20008400000 */
[----:B------:R-:W-:Y:S01]  /*75c0*/  ULDC UR4, c[0x0][0x154] ;  /* 0x0000550000047ab9 */ /* 0x000fe20000000800 */
[-C--:B------:R-:W-:Y:S02]  /*75d0*/  IMAD R0, R5, R14.reuse, RZ ;  /* 0x0000000e05007224 */ /* 0x080fe400078e02ff */
[C---:B------:R-:W-:Y:S01]  /*75e0*/  IMAD.WIDE.U32 R4, R3.reuse, R14, R16 ;  /* 0x0000000e03047225 */ /* 0x040fe200078e0010 */
[----:B------:R-:W4:Y:S01]  /*75f0*/  LDC R11, c[0x0][0x608] ;  /* 0x00018200ff0b7b82 */ /* 0x000f220000000800 */
[----:B------:R-:W2:Y:S02]  /*7600*/  F2I.U32.TRUNC.NTZ R7, R7 ;  /* 0x0000000700077305 */ /* 0x000ea4000020f000 */
[----:B------:R-:W-:-:S04]  /*7610*/  IMAD R3, R3, R15, R0 ;  /* 0x0000000f03037224 */ /* 0x000fc800078e0200 */
[----:B------:R-:W-:Y:S01]  /*7620*/  IMAD.IADD R3, R5, 0x1, R3 ;  /* 0x0000000105037824 */ /* 0x000fe200078e0203 */
[----:B------:R-:W3:Y:S01]  /*7630*/  LDC R8, c[0x0][0x658] ;  /* 0x00019600ff087b82 */ /* 0x000ee20000000800 */
[----:B------:R-:W-:Y:S02]  /*7640*/  I2FP.F32.U32 R5, R20 ;  /* 0x0000001400057245 */ /* 0x000fe40000201000 */
[----:B0-----:R-:W-:-:S04]  /*7650*/  ISETP.NE.U32.AND P0, PT, R26, RZ, PT ;  /* 0x000000ff1a00720c */ /* 0x001fc80003f05070 */
[----:B------:R-:W-:Y:S01]  /*7660*/  ISETP.NE.AND.EX P0, PT, R27, RZ, PT, P0 ;  /* 0x000000ff1b00720c */ /* 0x000fe20003f05300 */
[----:B------:R-:W0:Y:S01]  /*7670*/  LDC R9, c[0x0][0x144] ;  /* 0x00005100ff097b82 */ /* 0x000e220000000800 */
[-C--:B-1----:R-:W-:Y:S01]  /*7680*/  SHF.R.U32.HI R0, RZ, R6.reuse, R3 ;  /* 0x00000006ff007219 */ /* 0x082fe20000011603 */
[----:B--2---:R-:W-:Y:S01]  /*7690*/  IMAD.MOV R7, RZ, RZ, -R7 ;  /* 0x000000ffff077224 */ /* 0x004fe200078e0a07 */
[----:B------:R-:W-:Y:S01]  /*76a0*/  SHF.R.U64 R13, R4, R6, R3 ;  /* 0x00000006040d7219 */ /* 0x000fe20000001203 */
[----:B------:R-:W-:-:S04]  /*76b0*/  FMUL R6, R5, UR4 ;  /* 0x0000000405067c20 */ /* 0x000fc80008400000 */
[----:B------:R-:W1:Y:S01]  /*76c0*/  LDC R21, c[0x0][0x148] ;  /* 0x00005200ff157b82 */ /* 0x000e620000000800 */
[-CC-:B----4-:R-:W-:Y:S02]  /*76d0*/  SHF.R.U64 R10, R13, R11.reuse, R0.reuse ;  /* 0x0000000b0d0a7219 */ /* 0x190fe40000001200 */
[----:B------:R-:W-:Y:S02]  /*76e0*/  SHF.R.U32.HI R3, RZ, R11, R0 ;  /* 0x0000000bff037219 */ /* 0x000fe40000011600 */
[----:B------:R2:W4:Y:S03]  /*76f0*/  F2I.U32.TRUNC.NTZ R0, R6 ;  /* 0x0000000600007305 */ /* 0x000526000020f000 */
[----:B------:R-:W1:Y:S01]  /*7700*/  LDC R14, c[0x0][0x648] ;  /* 0x00019200ff0e7b82 */ /* 0x000e620000000800 */
[-CC-:B---3--:R-:W-:Y:S02]  /*7710*/  SHF.R.U64 R15, R10, R8.reuse, R3.reuse ;  /* 0x000000080a0f7219 */ /* 0x188fe40000001203 */
[----:B------:R-:W-:-:S03]  /*7720*/  SHF.R.U32.HI R5, RZ, R8, R3 ;  /* 0x00000008ff057219 */ /* 0x000fc60000011603 */
[----:B------:R-:W-:Y:S02]  /*7730*/  IMAD.MOV.U32 R4, RZ, RZ, R15 ;  /* 0x000000ffff047224 */ /* 0x000fe400078e000f */
[----:B------:R-:W3:Y:S01]  /*7740*/  LDC R24, c[0x0][0x638] ;  /* 0x00018e00ff187b82 */ /* 0x000ee20000000800 */
[----:B0-----:R-:W-:-:S07]  /*7750*/  IMAD R25, R9, R7, R12 ;  /* 0x0000000709197224 */ /* 0x001fce00078e020c */
[----:B------:R-:W0:Y:S08]  /*7760*/  LDC R28, c[0x0][0x610] ;  /* 0x00018400ff1c7b82 */ /* 0x000e300000000800 */
[----:B------:R-:W0:Y:S01]  /*7770*/  LDC R29, c[0x0][0x600] ;  /* 0x00018000ff1d7b82 */ /* 0x000e220000000800 */
[----:B--2-4-:R-:W-:Y:S05]  /*7780*/  @!P0 BRA `(.L_x_155) ;  /* 0x0000000000288947 */ /* 0x014fea0003800000 */
[----:B------:R-:W2:Y:S02]  /*7790*/  LDC R4, c[0x0][0x64c] ;  /* 0x00019300ff047b82 */ /* 0x000ea40000000800 */
[----:B--2---:R-:W-:-:S05]  /*77a0*/  IADD3 R3, P0, R15, R4, RZ ;  /* 0x000000040f037210 */ /* 0x004fca0007f1e0ff */
        /* <DEDUP_REMOVED lines=8> */
.L_x_155:
[----:B------:R-:W-:Y:S02]  /*7830*/  ISETP.NE.AND P0, PT, R2, 0x1, PT ;  /* 0x000000010200780c */ /* 0x000fe40003f05270 */
[----:B-1----:R-:W-:Y:S01]  /*7840*/  SHF.R.U64 R3, R4, R14, R5 ;  /* 0x0000000e04037219 */ /* 0x002fe20000001205 */
[----:B------:R-:W-:Y:S01]  /*7850*/  IMAD.MOV R5, RZ, RZ, -R0 ;  /* 0x000000ffff057224 */ /* 0x000fe200078e0a00 */
[----:B------:R-:W-:Y:S02]  /*7860*/  LOP3.LUT R0, R10, R99, RZ, 0xc0, !PT ;  /* 0x000000630a007212 */ /* 0x000fe400078ec0ff */
[----:B------:R-:W-:Y:S01]  /*7870*/  LOP3.LUT R6, R13, R98, RZ, 0xc0, !PT ;  /* 0x000000620d067212 */ /* 0x000fe200078ec0ff */
[----:B------:R-:W-:Y:S02]  /*7880*/  IMAD.MOV R4, RZ, RZ, -R3 ;  /* 0x000000ffff047224 */ /* 0x000fe400078e0a03 */
[----:B------:R-:W-:Y:S02]  /*7890*/  IMAD R0, R91, R3, R0 ;  /* 0x000000035b007224 */ /* 0x000fe400078e0200 */
[----:B---3--:R-:W-:-:S02]  /*78a0*/  IMAD R3, R4, R24, R15 ;  /* 0x0000001804037224 */ /* 0x008fc400078e020f */
[----:B------:R-:W-:Y:S02]  /*78b0*/  @P0 IMAD R25, R21, R5, R20 ;  /* 0x0000000515190224 */ /* 0x000fe400078e0214 */
[----:B0-----:R-:W-:Y:S02]  /*78c0*/  IMAD R5, R3, R29, R6 ;  /* 0x0000001d03057224 */ /* 0x001fe400078e0206 */
[----:B------:R-:W-:Y:S02]  /*78d0*/  IMAD R0, R0, R28, R25 ;  /* 0x0000001c00007224 */ /* 0x000fe400078e0219 */
[----:B------:R-:W-:-:S03]  /*78e0*/  IMAD.MOV.U32 R4, RZ, RZ, 0x1 ;  /* 0x00000001ff047424 */ /* 0x000fc600078e00ff */
[----:B------:R-:W-:Y:S02]  /*78f0*/  SEL R101, R5, R0, !P0 ;  /* 0x0000000005657207 */ /* 0x000fe40004000000 */
[----:B------:R-:W-:Y:S02]  /*7900*/  PRMT R3, R4, 0x7610, R3 ;  /* 0x0000761004037816 */ /* 0x000fe40000000003 */
[----:B------:R-:W-:-:S07]  /*7910*/  SEL R0, R0, R5, !P0 ;  /* 0x0000000500007207 */ /* 0x000fce0004000000 */
.L_x_153:
[----:B------:R-:W-:Y:S01]  /*7920*/  UIADD3 UR42, UR43, UR42, URZ ;  /* 0x0000002a2b2a7290 */ /* 0x000fe2000fffe03f */
[----:B------:R-:W-:Y:S01]  /*7930*/  LOP3.LUT P0, RZ, R3, 0xff, RZ, 0xc0, !PT ;  /* 0x000000ff03ff7812 */ /* 0x000fe2000780c0ff */
[----:B------:R-:W-:Y:S02]  /*7940*/  IMAD.MOV.U32 R109, RZ, RZ, R0 ;  /* 0x000000ffff6d7224 */ /* 0x000fe400078e0000 */
[----:B------:R-:W-:Y:S02]  /*7950*/  USHF.R.U32.HI UR4, URZ, 0x1, UR42 ;  /* 0x000000013f047899 */ /* 0x000fe4000801162a */
[----:B------:R-:W-:Y:S02]  /*7960*/  UISETP.GT.U32.AND UP1, UPT, UR42, 0x1, UPT ;  /* 0x000000012a00788c */ /* 0x000fe4000bf24070 */
[----:B------:R-:W-:Y:S02]  /*7970*/  ULOP3.LUT UR4, UR4, 0x1, URZ, 0xc0, !UPT ;  /* 0x0000000104047892 */ /* 0x000fe4000f8ec03f */
[----:B------:R-:W-:-:S02]  /*7980*/  UISETP.LT.U32.AND UP1, UPT, UR43, 0x2, UP1 ;  /* 0x000000022b00788c */ /* 0x000fc40008f21070 */
[----:B------:R-:W-:Y:S02]  /*7990*/  UISETP.NE.U32.AND UP0, UPT, UR4, 0x1, UPT ;  /* 0x000000010400788c */ /* 0x000fe4000bf05070 */
[----:B------:R-:W-:Y:S02]  /*79a0*/  USEL UR5, URZ, 0x1, !UP1 ;  /* 0x000000013f057887 */ /* 0x000fe4000c800000 */
[----:B------:R-:W-:Y:S02]  /*79b0*/  UISETP.GT.U32.AND UP0, UPT, UR43, 0x1, !UP0 ;  /* 0x000000012b00788c */ /* 0x000fe4000c704070 */
[----:B------:R-:W-:Y:S02]  /*79c0*/  ULOP3.LUT UR42, UR42, 0x1, URZ, 0xc0, !UPT ;  /* 0x000000012a2a7892 */ /* 0x000fe4000f8ec03f */
[----:B------:R-:W-:-:S04]  /*79d0*/  USEL UR4, URZ, 0x1, !UP0 ;  /* 0x000000013f047887 */ /* 0x000fc8000c000000 */
[----:B------:R-:W-:Y:S01]  /*79e0*/  ULOP3.LUT UR40, UR4, UR40, UR5, 0x96, !UPT ;  /* 0x0000002804287292 */ /* 0x000fe2000f8e9605 */
[----:B------:R-:W-:Y:S11]  /*79f0*/  @P0 BRA `(.L_x_156) ;  /* 0xffffff9400f00947 */ /* 0x000ff6000383ffff */
[----:B------:R-:W-:Y:S05]  /*7a00*/  EXIT ;  /* 0x000000000000794d */ /* 0x000fea0003800000 */
.L_x_3:
        /* <DEDUP_REMOVED lines=26> */
.L_x_158:
[--C-:B------:R-:W-:Y:S01]  /*7bb0*/  SHF.R.U64 R14, R12, R20, R13.reuse ;  /* 0x000000140c0e7219 */ /* 0x100fe2000000120d */
[----:B------:R-:W0:Y:S01]  /*7bc0*/  LDC R24, c[0x0][0x618] ;  /* 0x00018600ff187b82 */ /* 0x000e220000000800 */
[----:B------:R-:W-:Y:S01]  /*7bd0*/  I2FP.F32.U32 R8, R6 ;  /* 0x0000000600087245 */ /* 0x000fe20000201000 */
[----:B------:R-:W-:Y:S01]  /*7be0*/  ULDC UR4, c[0x0][0x150] ;  /* 0x0000540000047ab9 */ /* 0x000fe20000000800 */
[----:B------:R-:W-:Y:S02]  /*7bf0*/  SHF.R.U32.HI R7, RZ, R20, R13 ;  /* 0x00000014ff077219 */ /* 0x000fe4000001160d */
[----:B------:R-:W-:Y:S01]  /*7c00*/  IADD3 R11, P0, RZ, -R14, RZ ;  /* 0x8000000eff0b7210 */ /* 0x000fe20007f1e0ff */
[----:B------:R-:W-:Y:S01]  /*7c10*/  FMUL R13, R8, UR4 ;  /* 0x00000004080d7c20 */ /* 0x000fe20008400000 */
[----:B------:R-:W-:Y:S01]  /*7c20*/  ULDC UR4, c[0x0][0x154] ;  /* 0x0000550000047ab9 */ /* 0x000fe20000000800 */
[----:B------:R-:W1:Y:S02]  /*7c30*/  LDC.64 R26, c[0x0][0x640] ;  /* 0x00019000ff1a7b82 */ /* 0x000e640000000a00 */
[----:B------:R-:W-:-:S02]  /*7c40*/  IMAD.X R7, RZ, RZ, ~R7, P0 ;  /* 0x000000ffff077224 */ /* 0x000fc400000e0e07 */
[----:B------:R-:W2:Y:S01]  /*7c50*/  F2I.U32.TRUNC.NTZ R13, R13 ;  /* 0x0000000d000d7305 */ /* 0x000ea2000020f000 */
[----:B------:R-:W-:-:S03]  /*7c60*/  IMAD.WIDE.U32 R8, R11, R22, R16 ;  /* 0x000000160b087225 */ /* 0x000fc600078e0010 */
[----:B------:R-:W3:Y:S01]  /*7c70*/  LDC R15, c[0x0][0x144] ;  /* 0x00005100ff0f7b82 */ /* 0x000ee20000000800 */
[----:B------:R-:W-:-:S04]  /*7c80*/  IMAD R10, R7, R22, RZ ;  /* 0x00000016070a7224 */ /* 0x000fc800078e02ff */
[----:B------:R-:W-:Y:S02]  /*7c90*/  IMAD R7, R11, R23, R10 ;  /* 0x000000170b077224 */ /* 0x000fe400078e020a */
[----:B------:R-:W-:Y:S01]  /*7ca0*/  IMAD.MOV.U32 R10, RZ, RZ, -0x1 ;  /* 0xffffffffff0a7424 */ /* 0x000fe200078e00ff */
[----:B------:R-:W4:Y:S01]  /*7cb0*/  LDC R20, c[0x0][0x608] ;  /* 0x00018200ff147b82 */ /* 0x000f220000000800 */
[----:B------:R-:W-:Y:S01]  /*7cc0*/  IMAD.IADD R7, R9, 0x1, R7 ;  /* 0x0000000109077824 */ /* 0x000fe200078e0207 */
[----:B------:R-:W-:-:S04]  /*7cd0*/  I2FP.F32.U32 R9, R3 ;  /* 0x0000000300097245 */ /* 0x000fc80000201000 */
[-C--:B0-----:R-:W-:Y:S01]  /*7ce0*/  SHF.R.U64 R12, R8, R24.reuse, R7 ;  /* 0x00000018080c7219 */ /* 0x081fe20000001207 */
[----:B--2---:R-:W-:Y:S01]  /*7cf0*/  IMAD.MOV R8, RZ, RZ, -R13 ;  /* 0x000000ffff087224 */ /* 0x004fe200078e0a0d */
[----:B------:R-:W0:Y:S01]  /*7d00*/  LDC R11, c[0x0][0x658] ;  /* 0x00019600ff0b7b82 */ /* 0x000e220000000800 */
[----:B-1----:R-:W-:Y:S01]  /*7d10*/  ISETP.NE.U32.AND P0, PT, R26, RZ, PT ;  /* 0x000000ff1a00720c */ /* 0x002fe20003f05070 */
[----:B------:R-:W-:Y:S01]  /*7d20*/  FMUL R9, R9, UR4 ;  /* 0x0000000409097c20 */ /* 0x000fe20008400000 */
[----:B------:R-:W-:Y:S02]  /*7d30*/  SHF.R.U32.HI R7, RZ, R24, R7 ;  /* 0x00000018ff077219 */ /* 0x000fe40000011607 */
[----:B------:R-:W-:-:S03]  /*7d40*/  ISETP.NE.AND.EX P0, PT, R27, RZ, PT, P0 ;  /* 0x000000ff1b00720c */ /* 0x000fc60003f05300 */
[----:B------:R-:W1:Y:S01]  /*7d50*/  LDC R22, c[0x0][0x148] ;  /* 0x00005200ff167b82 */ /* 0x000e620000000800 */
[----:B---3--:R-:W-:Y:S02]  /*7d60*/  IMAD R23, R15, R8, R6 ;  /* 0x000000080f177224 */ /* 0x008fe400078e0206 */
[----:B------:R-:W-:-:S05]  /*7d70*/  IMAD.MOV.U32 R8, RZ, RZ, 0x1 ;  /* 0x00000001ff087424 */ /* 0x000fca00078e00ff */
[----:B------:R-:W2:Y:S01]  /*7d80*/  LDC R21, c[0x0][0x600] ;  /* 0x00018000ff157b82 */ /* 0x000ea20000000800 */
[-CC-:B----4-:R-:W-:Y:S02]  /*7d90*/  SHF.R.U64 R15, R12, R20.reuse, R7.reuse ;  /* 0x000000140c0f7219 */ /* 0x190fe40000001207 */
[----:B------:R-:W-:Y:S02]  /*7da0*/  SHF.R.U32.HI R6, RZ, R20, R7 ;  /* 0x00000014ff067219 */ /* 0x000fe40000011607 */
[----:B------:R3:W4:Y:S03]  /*7db0*/  F2I.U32.TRUNC.NTZ R20, R9 ;  /* 0x0000000900147305 */ /* 0x000726000020f000 */
[----:B------:R-:W1:Y:S01]  /*7dc0*/  LDC R25, c[0x0][0x648] ;  /* 0x00019200ff197b82 */ /* 0x000e620000000800 */
[-C--:B0-----:R-:W-:Y:S02]  /*7dd0*/  SHF.R.U64 R19, R15, R11.reuse, R6 ;  /* 0x0000000b0f137219 */ /* 0x081fe40000001206 */
[----:B------:R-:W-:-:S02]  /*7de0*/  SHF.L.U32 R10, R10, R11, RZ ;  /* 0x0000000b0a0a7219 */ /* 0x000fc400000006ff */
[-C--:B------:R-:W-:Y:S01]  /*7df0*/  SHF.R.U32.HI R7, RZ, R11.reuse, R6 ;  /* 0x0000000bff077219 */ /* 0x080fe20000011606 */
[----:B------:R-:W-:Y:S01]  /*7e00*/  IMAD.MOV.U32 R6, RZ, RZ, R19 ;  /* 0x000000ffff067224 */ /* 0x000fe200078e0013 */
[----:B------:R-:W-:Y:S01]  /*7e10*/  SHF.L.U32 R24, R8, R11, RZ ;  /* 0x0000000b08187219 */ /* 0x000fe200000006ff */
[----:B------:R-:W0:Y:S01]  /*7e20*/  LDC R28, c[0x0][0x638] ;  /* 0x00018e00ff1c7b82 */ /* 0x000e220000000800 */
[----:B------:R-:W-:-:S07]  /*7e30*/  LOP3.LUT R30, RZ, R10, RZ, 0x33, !PT ;  /* 0x0000000aff1e7212 */ /* 0x000fce00078e33ff */
[----:B------:R-:W0:Y:S01]  /*7e40*/  LDC R29, c[0x0][0x610] ;  /* 0x00018400ff1d7b82 */ /* 0x000e220000000800 */
[----:B---34-:R-:W-:Y:S05]  /*7e50*/  @!P0 BRA `(.L_x_159) ;  /* 0x0000000000288947 */ /* 0x018fea0003800000 */
[----:B------:R-:W3:Y:S02]  /*7e60*/  LDC R6, c[0x0][0x64c] ;  /* 0x00019300ff067b82 */ /* 0x000ee40000000800 */
[----:B---3--:R-:W-:-:S05]  /*7e70*/  IADD3 R11, P0, R19, R6, RZ ;  /* 0x00000006130b7210 */ /* 0x008fca0007f1e0ff */
        /* <DEDUP_REMOVED lines=8> */
.L_x_159:
[----:B------:R-:W-:Y:S01]  /*7f00*/  ISETP.NE.AND P0, PT, R2, 0x1, PT ;  /* 0x000000010200780c */ /* 0x000fe20003f05270 */
[----:B--2---:R-:W-:Y:S01]  /*7f10*/  VIADD R9, R21, 0xffffffff ;  /* 0xffffffff15097836 */ /* 0x004fe20000000000 */
[----:B-1----:R-:W-:Y:S01]  /*7f20*/  SHF.R.U64 R7, R6, R25, R7 ;  /* 0x0000001906077219 */ /* 0x002fe20000001207 */
[----:B------:R-:W-:Y:S01]  /*7f30*/  IMAD.MOV R20, RZ, RZ, -R20 ;  /* 0x000000ffff147224 */ /* 0x000fe200078e0a14 */
[----:B------:R-:W-:Y:S02]  /*7f40*/  LOP3.LUT R6, R15, R30, RZ, 0xc0, !PT ;  /* 0x0000001e0f067212 */ /* 0x000fe400078ec0ff */
[----:B------:R-:W-:Y:S01]  /*7f50*/  LOP3.LUT R12, R12, R9, RZ, 0xc0, !PT ;  /* 0x000000090c0c7212 */ /* 0x000fe200078ec0ff */
[----:B------:R-:W-:Y:S02]  /*7f60*/  IMAD.MOV R8, RZ, RZ, -R7 ;  /* 0x000000ffff087224 */ /* 0x000fe400078e0a07 */
[----:B------:R-:W-:Y:S02]  /*7f70*/  IMAD R6, R24, R7, R6 ;  /* 0x0000000718067224 */ /* 0x000fe400078e0206 */
[----:B------:R-:W-:-:S02]  /*7f80*/  IMAD.MOV.U32 R9, RZ, RZ, 0x1 ;  /* 0x00000001ff097424 */ /* 0x000fc400078e00ff */
[----:B------:R-:W-:Y:S02]  /*7f90*/  @P0 IMAD R23, R22, R20, R3 ;  /* 0x0000001416170224 */ /* 0x000fe400078e0203 */
[----:B0-----:R-:W-:Y:S02]  /*7fa0*/  IMAD R3, R8, R28, R19 ;  /* 0x0000001c08037224 */ /* 0x001fe400078e0213 */
[----:B------:R-:W-:Y:S02]  /*7fb0*/  IMAD R13, R6, R29, R23 ;  /* 0x0000001d060d7224 */ /* 0x000fe400078e0217 */
[----:B------:R-:W-:Y:S02]  /*7fc0*/  IMAD R6, R3, R21, R12 ;  /* 0x0000001503067224 */ /* 0x000fe400078e020c */
[----:B------:R-:W-:-:S03]  /*7fd0*/  IMAD.MOV.U32 R8, RZ, RZ, R14 ;  /* 0x000000ffff087224 */ /* 0x000fc600078e000e */
[----:B------:R-:W-:Y:S02]  /*7fe0*/  SEL R20, R6, R13, !P0 ;  /* 0x0000000d06147207 */ /* 0x000fe40004000000 */
[----:B------:R-:W-:-:S07]  /*7ff0*/  SEL R13, R13, R6, !P0 ;  /* 0x000000060d0d7207 */ /* 0x000fce0004000000 */
.L_x_157:
[----:B------:R-:W-:-:S08]  /*8000*/  NOP ;  /* 0x0000000000007918 */ /* 0x000fd00000000000 */
[----:B------:R-:W0:-:S00]  /*8010*/  USETMAXREG.DEALLOC.CTAPOOL 0x28 ;  /* 0x00000028000079c8 */ /* 0x000e0000080e0500 */
[----:B0-----:R-:W-:-:S13]  /*8020*/  ISETP.NE.AND P0, PT, R0, RZ, PT ;  /* 0x000000ff0000720c */ /* 0x001fda0003f05270 */
[----:B------:R-:W-:Y:S05]  /*8030*/  @P0 EXIT ;  /* 0x000000000000094d */ /* 0x000fea0003800000 */
[----:B------:R-:W-:Y:S01]  /*8040*/  LOP3.LUT P0, RZ, R9, 0xff, RZ, 0xc0, !PT ;  /* 0x000000ff09ff7812 */ /* 0x000fe2000780c0ff */
[----:B------:R-:W-:Y:S02]  /*8050*/  IMAD.MOV.U32 R0, RZ, RZ, 0x1 ;  /* 0x00000001ff007424 */ /* 0x000fe400078e00ff */
[----:B------:R-:W-:-:S10]  /*8060*/  IMAD.MOV.U32 R3, RZ, RZ, RZ ;  /* 0x000000ffff037224 */ /* 0x000fd400078e00ff */
[----:B------:R-:W-:Y:S05]  /*8070*/  @!P0 BRA `(.L_x_160) ;  /* 0x0000000c004c8947 */ /* 0x000fea0003800000 */
[----:B------:R-:W0:Y:S01]  /*8080*/  LDC R0, c[0x0][0x28c] ;  /* 0x0000a300ff007b82 */ /* 0x000e220000000800 */
[----:B------:R-:W-:Y:S01]  /*8090*/  LOP3.LUT P0, RZ, R4, 0x1f, RZ, 0xc0, !PT ;  /* 0x0000001f04ff7812 */ /* 0x000fe2000780c0ff */
[----:B------:R-:W-:Y:S01]  /*80a0*/  ULDC UR5, c[0x0][0x658] ;  /* 0x0001960000057ab9 */ /* 0x000fe20000000800 */
[----:B------:R-:W-:Y:S01]  /*80b0*/  UMOV UR6, 0xffffffff ;  /* 0xffffffff00067882 */ /* 0x000fe20000000000 */
[----:B------:R-:W-:Y:S01]  /*80c0*/  BSSY B0, `(.L_x_160) ;  /* 0x00000ce000007945 */ /* 0x000fe20003800000 */
[----:B------:R-:W-:Y:S01]  /*80d0*/  USHF.L.U32 UR6, UR6, UR5, URZ ;  /* 0x0000000506067299 */ /* 0x000fe2000800063f */
[C---:B------:R-:W-:Y:S01]  /*80e0*/  ISETP.NE.AND P2, PT, R5.reuse, RZ, PT ;  /* 0x000000ff0500720c */ /* 0x040fe20003f45270 */
[----:B------:R-:W-:Y:S01]  /*80f0*/  IMAD.MOV.U32 R11, RZ, RZ, 0x1 ;  /* 0x00000001ff0b7424 */ /* 0x000fe200078e00ff */
[----:B------:R-:W-:Y:S01]  /*8100*/  ISETP.NE.OR P0, PT, R5, RZ, !P0 ;  /* 0x000000ff0500720c */ /* 0x000fe20004705670 */
[----:B------:R-:W-:Y:S01]  /*8110*/  ULDC UR4, c[0x0][0x600] ;  /* 0x0001800000047ab9 */ /* 0x000fe20000000800 */
[----:B------:R-:W-:Y:S01]  /*8120*/  LOP3.LUT R19, R18, 0x2, RZ, 0xfc, !PT ;  /* 0x0000000212137812 */ /* 0x000fe200078efcff */
[----:B------:R-:W-:Y:S01]  /*8130*/  UMOV UR7, 0x1 ;  /* 0x0000000100077882 */ /* 0x000fe20000000000 */
[----:B------:R-:W-:-:S02]  /*8140*/  UIADD3 UR4, UR4, -0x1, URZ ;  /* 0xffffffff04047890 */ /* 0x000fc4000fffe03f */
[----:B------:R-:W-:Y:S02]  /*8150*/  USHF.L.U32 UR5, UR7, UR5, URZ ;  /* 0x0000000507057299 */ /* 0x000fe4000800063f */
[----:B------:R-:W-:Y:S01]  /*8160*/  ULOP3.LUT UR13, URZ, UR6, URZ, 0x33, !UPT ;  /* 0x000000063f0d7292 */ /* 0x000fe2000f8e333f */
[----:B------:R-:W-:Y:S01]  /*8170*/  ULDC.64 UR22, c[0x0][0x198] ;  /* 0x0000660000167ab9 */ /* 0x000fe20000000a00 */
[----:B0-----:R-:W-:-:S05]  /*8180*/  VIADD R0, R0, 0x7f ;  /* 0x0000007f00007836 */ /* 0x001fca0000000000 */
[----:B------:R-:W-:-:S04]  /*8190*/  SHF.R.S32.HI R3, RZ, 0x1f, R0 ;  /* 0x0000001fff037819 */ /* 0x000fc80000011400 */
[----:B------:R-:W-:Y:S01]  /*81a0*/  LEA.HI R3, R3, R0, RZ, 0x7 ;  /* 0x0000000003037211 */ /* 0x000fe200078f38ff */
[----:B------:R-:W-:-:S03]  /*81b0*/  IMAD.MOV.U32 R0, RZ, RZ, 0x1 ;  /* 0x00000001ff007424 */ /* 0x000fc600078e00ff */
[----:B------:R-:W-:Y:S01]  /*81c0*/  SHF.R.S32.HI R12, RZ, 0x7, R3 ;  /* 0x00000007ff0c7819 */ /* 0x000fe20000011403 */
[----:B------:R-:W-:-:S04]  /*81d0*/  IMAD.MOV.U32 R3, RZ, RZ, RZ ;  /* 0x000000ffff037224 */ /* 0x000fc800078e00ff */
[----:B------:R-:W-:-:S07]  /*81e0*/  VIADD R10, R12, 0x1 ;  /* 0x000000010c0a7836 */ /* 0x000fce0000000000 */
.L_x_172:
[----:B------:R-:W-:-:S03]  /*81f0*/  UMOV UR6, 0xffffffff ;  /* 0xffffffff00067882 */ /* 0x000fc60000000000 */
[----:B------:R-:W-:Y:S05]  /*8200*/  BRA.DIV UR6, `(.L_x_161) ;  /* 0x0000000e068c7947 */ /* 0x000fea000b800000 */
[----:B------:R-:W-:-:S13]  /*8210*/  ELECT P6, URZ, PT ;  /* 0x00000000003f782f */ /* 0x000fda00038c0000 */
.L_x_181:
[----:B------:R-:W0:Y:S01]  /*8220*/  LDC R4, c[0x0][0x28c] ;  /* 0x0000a300ff047b82 */ /* 0x000e220000000800 */
[----:B------:R-:W-:Y:S01]  /*8230*/  BSSY B1, `(.L_x_162) ;  /* 0x0000043000017945 */ /* 0x000fe20003800000 */
[----:B0-----:R-:W-:-:S13]  /*8240*/  ISETP.LT.OR P6, PT, R4, 0x1, !P6 ;  /* 0x000000010400780c */ /* 0x001fda00077c1670 */
[----:B------:R-:W-:Y:S05]  /*8250*/  @P6 BRA `(.L_x_163) ;  /* 0x0000000400006947 */ /* 0x000fea0003800000 */
[----:B------:R-:W-:Y:S02]  /*8260*/  IMAD.SHL.U32 R13, R13, 0x100, RZ ;  /* 0x000001000d0d7824 */ /* 0x000fe400078e00ff */
[----:B------:R-:W-:Y:S02]  /*8270*/  IMAD.SHL.U32 R20, R20, 0x40, RZ ;  /* 0x0000004014147824 */ /* 0x000fe400078e00ff */
[----:B------:R-:W-:Y:S02]  /*8280*/  IMAD.MOV.U32 R21, RZ, RZ, RZ ;  /* 0x000000ffff157224 */ /* 0x000fe400078e00ff */
[----:B------:R-:W-:Y:S02]  /*8290*/  IMAD.MOV.U32 R4, RZ, RZ, R10 ;  /* 0x000000ffff047224 */ /* 0x000fe400078e000a */
[----:B------:R-:W-:Y:S02]  /*82a0*/  IMAD.MOV.U32 R5, RZ, RZ, R0 ;  /* 0x000000ffff057224 */ /* 0x000fe400078e0000 */
[----:B------:R-:W-:-:S07]  /*82b0*/  IMAD.MOV.U32 R6, RZ, RZ, R3 ;  /* 0x000000ffff067224 */ /* 0x000fce00078e0003 */
.L_x_167:
[----:B------:R-:W0:Y:S01]  /*82c0*/  S2R R14, SR_CgaCtaId ;  /* 0x00000000000e7919 */ /* 0x000e220000008800 */
[----:B------:R-:W-:Y:S01]  /*82d0*/  MOV R7, 0x400 ;  /* 0x0000040000077802 */ /* 0x000fe20000000f00 */
[----:B------:R-:W1:Y:S03]  /*82e0*/  @!P2 LDC R9, c[0x0][0x500] ;  /* 0x00014000ff09ab82 */ /* 0x000e660000000800 */
[----:B0-----:R-:W-:Y:S02]  /*82f0*/  LEA R15, R14, R7, 0x18 ;  /* 0x000000070e0f7211 */ /* 0x001fe400078ec0ff */
[----:B------:R-:W-:-:S03]  /*8300*/  SHF.L.U32 R7, R5, 0x1f, RZ ;  /* 0x0000001f05077819 */ /* 0x000fc600000006ff */
[----:B------:R-:W-:-:S04]  /*8310*/  IMAD R14, R6, 0x8, R15 ;  /* 0x00000008060e7824 */ /* 0x000fc800078e020f */
[----:B------:R-:W0:Y:S02]  /*8320*/  SYNCS.PHASECHK.TRANS64.TRYWAIT P1, [R14+URZ+0x10], R7 ;  /* 0x000010070e0075a7 */ /* 0x000e24000802017f */
[----:B01----:R-:W-:Y:S05]  /*8330*/  @!P1 BRA `(.L_x_164) ;  /* 0x0000000c00609947 */ /* 0x003fea0003800000 */
.L_x_182:
[----:B0-----:R-:W-:Y:S01]  /*8340*/  PRMT R7, R19, 0x9910, RZ ;  /* 0x0000991013077816 */ /* 0x001fe200000000ff */
[----:B------:R0:W-:Y:S03]  /*8350*/  @!P2 SYNCS.ARRIVE.TRANS64 RZ, [R14+URZ], R9 ;  /* 0x000000090effa9a7 */ /* 0x0001e6000800003f */
[----:B------:R-:W-:-:S13]  /*8360*/  ISETP.NE.AND P1, PT, R7, 0x2, PT ;  /* 0x000000020700780c */ /* 0x000fda0003f25270 */
[----:B0-----:R-:W-:Y:S05]  /*8370*/  @P1 BRA `(.L_x_165) ;  /* 0x0000000000041947 */ /* 0x001fea0003800000 */
[----:B------:R-:W-:Y:S01]  /*8380*/  BPT.TRAP 0x1 ;  /* 0x000000040000795c */ /* 0x000fe20000300000 */
.L_x_165:
[----:B------:R-:W-:Y:S05]  /*8390*/  @P0 BRA `(.L_x_166) ;  /* 0x0000000000040947 */ /* 0x000fea0003800000 */
[----:B------:R-:W-:Y:S01]  /*83a0*/  BPT.TRAP 0x1 ;  /* 0x000000040000795c */ /* 0x000fe20000300000 */
.L_x_166:
[C-C-:B------:R-:W-:Y:S01]  /*83b0*/  IMAD R7, R6.reuse, 0x10000, R15.reuse ;  /* 0x0001000006077824 */ /* 0x140fe200078e020f */
[----:B------:R-:W-:Y:S01]  /*83c0*/  R2UR UR34, R21 ;  /* 0x00000000152272ca */ /* 0x000fe200000e0000 */
[----:B------:R-:W-:Y:S01]  /*83d0*/  IMAD R15, R6, 0x4000, R15 ;  /* 0x00004000060f7824 */ /* 0x000fe200078e020f */
[----:B------:R-:W-:Y:S01]  /*83e0*/  R2UR UR33, R14 ;  /* 0x000000000e2172ca */ /* 0x000fe200000e0000 */
[----:B------:R-:W-:Y:S01]  /*83f0*/  VIADD R4, R4, 0xffffffff ;  /* 0xffffffff04047836 */ /* 0x000fe20000000000 */
[----:B------:R-:W-:Y:S01]  /*8400*/  R2UR UR24, R7 ;  /* 0x00000000071872ca */ /* 0x000fe200000e0000 */
[----:B------:R-:W-:Y:S01]  /*8410*/  UIADD3 UR6, UP0, UR22, 0xf0, URZ ;  /* 0x000000f016067890 */ /* 0x000fe2000ff1e03f */
[----:B------:R-:W-:Y:S01]  /*8420*/  R2UR UR8, R15 ;  /* 0x000000000f0872ca */ /* 0x000fe200000e0000 */
[----:B------:R-:W-:Y:S01]  /*8430*/  UIADD3 UR30, UP1, UR22, 0x1f0, URZ ;  /* 0x000001f0161e7890 */ /* 0x000fe2000ff3e03f */
[----:B------:R-:W-:Y:S01]  /*8440*/  R2UR UR36, R8 ;  /* 0x00000000082472ca */ /* 0x000fe200000e0000 */
[----:B------:R-:W-:Y:S01]  /*8450*/  UIADD3.X UR7, URZ, UR23, URZ, UP0, !UPT ;  /* 0x000000173f077290 */ /* 0x000fe200087fe43f */
[----:B------:R-:W-:Y:S01]  /*8460*/  R2UR UR35, R13 ;  /* 0x000000000d2372ca */ /* 0x000fe200000e0000 */
[----:B------:R-:W-:Y:S01]  /*8470*/  UIADD3.X UR31, URZ, UR23, URZ, UP1, !UPT ;  /* 0x000000173f1f7290 */ /* 0x000fe20008ffe43f */
[----:B------:R-:W-:Y:S01]  /*8480*/  R2UR UR19, R20 ;  /* 0x00000000141372ca */ /* 0x000fe200000e0000 */
[----:B------:R-:W-:Y:S01]  /*8490*/  UIADD3 UR26, UR34, 0x40, URZ ;  /* 0x00000040221a7890 */ /* 0x000fe2000fffe03f */
[----:B------:R-:W-:Y:S01]  /*84a0*/  ISETP.GT.AND P3, PT, R4, 0x1, PT ;  /* 0x000000010400780c */ /* 0x000fe20003f64270 */
[----:B------:R-:W-:Y:S01]  /*84b0*/  VIADD R6, R6, 0x1 ;  /* 0x0000000106067836 */ /* 0x000fe20000000000 */
[----:B------:R-:W-:Y:S01]  /*84c0*/  UMOV UR14, 0x0 ;  /* 0x00000000000e7882 */ /* 0x000fe20000000000 */
[----:B------:R-:W-:Y:S01]  /*84d0*/  UIADD3 UR32, UR24, 0x100, URZ ;  /* 0x0000010018207890 */ /* 0x000fe2000fffe03f */
[----:B------:R-:W-:Y:S01]  /*84e0*/  VIADD R21, R21, 0x80 ;  /* 0x0000008015157836 */ /* 0x000fe20000000000 */
[----:B------:R-:W-:Y:S01]  /*84f0*/  UIADD3 UR24, UR24, 0x8100, URZ ;  /* 0x0000810018187890 */ /* 0x000fe2000fffe03f */
[----:B------:R-:W-:Y:S01]  /*8500*/  ISETP.NE.AND P1, PT, R6, 0x2, PT ;  /* 0x000000020600780c */ /* 0x000fe20003f25270 */
[----:B------:R-:W-:-:S02]  /*8510*/  UIADD3 UR16, UR8, 0x20100, URZ ;  /* 0x0002010008107890 */ /* 0x000fc4000fffe03f */
[----:B------:R-:W-:Y:S01]  /*8520*/  UIADD3 UR8, UR8, 0x22100, URZ ;  /* 0x0002210008087890 */ /* 0x000fe2000fffe03f */
[----:B------:R-:W-:Y:S01]  /*8530*/  SEL R14, RZ, 0x1, P1 ;  /* 0x00000001ff0e7807 */ /* 0x000fe20000800000 */
[----:B------:R-:W-:Y:S01]  /*8540*/  UMOV UR15, 0x10000000 ;  /* 0x10000000000f7882 */ /* 0x000fe20000000000 */
[----:B------:R-:W-:Y:S01]  /*8550*/  UMOV UR25, UR33 ;  /* 0x0000002100197c82 */ /* 0x000fe20008000000 */
[----:B------:R-:W-:Y:S01]  /*8560*/  UMOV UR28, UR36 ;  /* 0x00000024001c7c82 */ /* 0x000fe20008000000 */
[----:B------:R-:W-:Y:S01]  /*8570*/  UMOV UR27, UR35 ;  /* 0x00000023001b7c82 */ /* 0x000fe20008000000 */
[----:B------:R-:W-:Y:S01]  /*8580*/  UMOV UR17, UR33 ;  /* 0x0000002100117c82 */ /* 0x000fe20008000000 */
[----:B------:R-:W-:Y:S01]  /*8590*/  UMOV UR18, UR34 ;  /* 0x0000002200127c82 */ /* 0x000fe20008000000 */
[----:B------:R-:W-:Y:S01]  /*85a0*/  UMOV UR20, UR36 ;  /* 0x0000002400147c82 */ /* 0x000fe20008000000 */
[----:B------:R0:W-:Y:S01]  /*85b0*/  UTMALDG.3D [UR32], [UR6], desc[UR14] ;  /* 0x00000e20060075b4 */ /* 0x0001e20008011000 */
[----:B------:R-:W-:Y:S01]  /*85c0*/  UMOV UR9, UR33 ;  /* 0x0000002100097c82 */ /* 0x000fe20008000000 */
[----:B------:R-:W-:Y:S01]  /*85d0*/  UMOV UR11, UR19 ;  /* 0x00000013000b7c82 */ /* 0x000fe20008000000 */
[----:B------:R-:W-:Y:S01]  /*85e0*/  UMOV UR12, UR36 ;  /* 0x00000024000c7c82 */ /* 0x000fe20008000000 */
[----:B------:R-:W-:Y:S01]  /*85f0*/  UMOV UR10, UR26 ;  /* 0x0000001a000a7c82 */ /* 0x000fe20008000000 */
[----:B------:R-:W-:-:S02]  /*8600*/  LOP3.LUT R5, R5, R14, RZ, 0x3c, !PT ;  /* 0x0000000e05057212 */ /* 0x000fc400078e3cff */
[----:B------:R-:W-:Y:S01]  /*8610*/  SEL R6, R6, RZ, P1 ;  /* 0x000000ff06067207 */ /* 0x000fe20000800000 */
[----:B------:R0:W-:Y:S01]  /*8620*/  UTMALDG.3D [UR24], [UR6], desc[UR14] ;  /* 0x00000e18060075b4 */ /* 0x0001e20008011000 */
[----:B------:R0:W-:Y:S01]  /*8630*/  UTMALDG.3D [UR16], [UR30], desc[UR14] ;  /* 0x00000e101e0075b4 */ /* 0x0001e20008011000 */
[----:B------:R0:W-:Y:S02]  /*8640*/  UTMALDG.3D [UR8], [UR30], desc[UR14] ;  /* 0x00000e081e0075b4 */ /* 0x0001e40008011000 */
[----:B0-----:R-:W-:Y:S05]  /*8650*/  @P3 BRA `(.L_x_167) ;  /* 0xfffffffc00183947 */ /* 0x001fea000383ffff */
.L_x_163:
[----:B------:R-:W-:Y:S05]  /*8660*/  BSYNC B1 ;  /* 0x0000000000017941 */ /* 0x000fea0003800000 */
.L_x_162:
[----:B------:R-:W-:Y:S01]  /*8670*/  LOP3.LUT P3, RZ, R11, 0xff, RZ, 0xc0, !PT ;  /* 0x000000ff0bff7812 */ /* 0x000fe2000786c0ff */
[----:B------:R-:W-:Y:S01]  /*8680*/  IMAD.IADD R3, R12, 0x1, R3 ;  /* 0x000000010c037824 */ /* 0x000fe200078e0203 */
[----:B------:R-:W-:Y:S01]  /*8690*/  IADD3 R16, P4, R16, UR38, RZ ;  /* 0x0000002610107c10 */ /* 0x000fe2000ff9e0ff */
[----:B------:R-:W-:Y:S01]  /*86a0*/  ULDC.64 UR6, c[0x0][0x650] ;  /* 0x0001940000067ab9 */ /* 0x000fe20000000a00 */
[----:B------:R-:W-:Y:S01]  /*86b0*/  BSSY B1, `(.L_x_168) ;  /* 0x000006c000017945 */ /* 0x000fe20003800000 */
[----:B------:R-:W-:Y:S01]  /*86c0*/  IMAD.MOV.U32 R13, RZ, RZ, -0x1 ;  /* 0xffffffffff0d7424 */ /* 0x000fe200078e00ff */
[----:B------:R-:W-:Y:S01]  /*86d0*/  ISETP.GT.U32.AND P1, PT, R3, 0x1, PT ;  /* 0x000000010300780c */ /* 0x000fe20003f24070 */
[----:B------:R-:W-:Y:S01]  /*86e0*/  IMAD.MOV.U32 R20, RZ, RZ, -0x1 ;  /* 0xffffffffff147424 */ /* 0x000fe200078e00ff */
[----:B------:R-:W-:Y:S01]  /*86f0*/  SHF.R.U32.HI R4, RZ, 0x1, R3 ;  /* 0x00000001ff047819 */ /* 0x000fe20000011603 */
[----:B------:R-:W-:Y:S01]  /*8700*/  IMAD.MOV.U32 R8, RZ, RZ, -0x1 ;  /* 0xffffffffff087424 */ /* 0x000fe200078e00ff */
[----:B------:R-:W-:-:S02]  /*8710*/  ISETP.LT.U32.AND P1, PT, R12, 0x2, P1 ;  /* 0x000000020c00780c */ /* 0x000fc40000f21070 */
[----:B------:R-:W-:Y:S01]  /*8720*/  IADD3.X R17, R17, UR41, RZ, P4, !PT ;  /* 0x0000002911117c10 */ /* 0x000fe2000a7fe4ff */
[----:B------:R-:W0:Y:S01]  /*8730*/  @P3 S2R R6, SR_CgaCtaId ;  /* 0x0000000000063919 */ /* 0x000e220000008800 */
[----:B------:R-:W-:Y:S02]  /*8740*/  @P3 MOV R5, 0x400 ;  /* 0x0000040000053802 */ /* 0x000fe40000000f00 */
[----:B------:R-:W-:Y:S02]  /*8750*/  ISETP.GE.U32.AND P4, PT, R16, UR6, PT ;  /* 0x0000000610007c0c */ /* 0x000fe4000bf86070 */
[----:B------:R-:W-:Y:S02]  /*8760*/  LOP3.LUT R4, R4, 0x1, RZ, 0xc0, !PT ;  /* 0x0000000104047812 */ /* 0x000fe400078ec0ff */
[----:B------:R-:W-:Y:S02]  /*8770*/  LOP3.LUT R3, R3, 0x1, RZ, 0xc0, !PT ;  /* 0x0000000103037812 */ /* 0x000fe400078ec0ff */
[----:B------:R-:W-:-:S02]  /*8780*/  PRMT R11, RZ, 0x7610, R11 ;  /* 0x00007610ff0b7816 */ /* 0x000fc4000000000b */
[----:B0-----:R-:W-:-:S04]  /*8790*/  @P3 LEA R5, R6, R5, 0x18 ;  /* 0x0000000506053211 */ /* 0x001fc800078ec0ff */
[----:B------:R0:W-:Y:S01]  /*87a0*/  @P3 SYNCS.ARRIVE.TRANS64.A1T0 RZ, [R5+URZ+0x38], RZ ;  /* 0x000038ff05ff39a7 */ /* 0x0001e2000810003f */
[----:B------:R-:W-:-:S04]  /*87b0*/  ISETP.NE.U32.AND P3, PT, R4, 0x1, PT ;  /* 0x000000010400780c */ /* 0x000fc80003f65070 */
[----:B------:R-:W-:Y:S02]  /*87c0*/  ISETP.GT.U32.AND P3, PT, R12, 0x1, !P3 ;  /* 0x000000010c00780c */ /* 0x000fe40005f64070 */
[----:B0-----:R-:W-:Y:S02]  /*87d0*/  SEL R5, RZ, 0x1, !P1 ;  /* 0x00000001ff057807 */ /* 0x001fe40004800000 */
[----:B------:R-:W-:Y:S02]  /*87e0*/  ISETP.GE.U32.AND.EX P1, PT, R17, UR7, PT, P4 ;  /* 0x0000000711007c0c */ /* 0x000fe4000bf26140 */
[----:B------:R-:W-:-:S04]  /*87f0*/  SEL R4, RZ, 0x1, !P3 ;  /* 0x00000001ff047807 */ /* 0x000fc80005800000 */
[----:B------:R-:W-:Y:S02]  /*8800*/  LOP3.LUT R0, R4, R0, R5, 0x96, !PT ;  /* 0x0000000004007212 */ /* 0x000fe400078e9605 */
[----:B------:R-:W-:-:S05]  /*8810*/  PRMT R4, RZ, 0x7610, R4 ;  /* 0x00007610ff047816 */ /* 0x000fca0000000004 */
[----:B------:R-:W-:Y:S05]  /*8820*/  @P1 BRA `(.L_x_169) ;  /* 0x0000000400501947 */ /* 0x000fea0003800000 */
[----:B------:R-:W-:Y:S01]  /*8830*/  ULDC.64 UR6, c[0x0][0x628] ;  /* 0x00018a0000067ab9 */ /* 0x000fe20000000a00 */
[----:B------:R-:W0:Y:S01]  /*8840*/  S2R R14, SR_CTAID.X ;  /* 0x00000000000e7919 */ /* 0x000e220000002500 */
[----:B------:R-:W-:Y:S01]  /*8850*/  ISETP.NE.U32.AND P1, PT, RZ, UR6, PT ;  /* 0x00000006ff007c0c */ /* 0x000fe2000bf25070 */
[----:B------:R-:W-:Y:S01]  /*8860*/  ULDC UR9, c[0x0][0x630] ;  /* 0x00018c0000097ab9 */ /* 0x000fe20000000800 */
[----:B------:R-:W-:Y:S01]  /*8870*/  IMAD.MOV.U32 R4, RZ, RZ, R16 ;  /* 0x000000ffff047224 */ /* 0x000fe200078e0010 */
[----:B------:R-:W1:Y:S01]  /*8880*/  S2R R13, SR_CTAID.Y ;  /* 0x00000000000d7919 */ /* 0x000e620000002600 */
[----:B------:R-:W-:Y:S01]  /*8890*/  ISETP.NE.AND.EX P1, PT, RZ, UR7, PT, P1 ;  /* 0x00000007ff007c0c */ /* 0x000fe2000bf25310 */
[----:B------:R-:W-:-:S12]  /*88a0*/  IMAD.MOV.U32 R5, RZ, RZ, R17 ;  /* 0x000000ffff057224 */ /* 0x000fd800078e0011 */
[----:B------:R-:W-:Y:S05]  /*88b0*/  @!P1 BRA `(.L_x_170) ;  /* 0x0000000000289947 */ /* 0x000fea0003800000 */
[----:B------:R-:W-:Y:S02]  /*88c0*/  ULDC UR8, c[0x0][0x634] ;  /* 0x00018d0000087ab9 */ /* 0x000fe40000000800 */
[----:B------:R-:W-:-:S05]  /*88d0*/  IADD3 R9, P1, R16, UR8, RZ ;  /* 0x0000000810097c10 */ /* 0x000fca000ff3e0ff */
[----:B------:R-:W-:-:S04]  /*88e0*/  IMAD.X R15, RZ, RZ, R17, P1 ;  /* 0x000000ffff0f7224 */ /* 0x000fc800008e0611 */
[----:B------:R-:W-:-:S04]  /*88f0*/  IMAD.WIDE.U32 R6, R15, UR6, RZ ;  /* 0x000000060f067c25 */ /* 0x000fc8000f8e00ff */
[----:B------:R-:W-:-:S04]  /*8900*/  IMAD.WIDE.U32 R6, P1, R9, UR7, R6 ;  /* 0x0000000709067c25 */ /* 0x000fc8000f820006 */
[----:B------:R-:W-:-:S04]  /*8910*/  IMAD.WIDE.U32 R8, R9, UR6, RZ ;  /* 0x0000000609087c25 */ /* 0x000fc8000f8e00ff */
[----:B------:R-:W-:Y:S01]  /*8920*/  IMAD.X R5, RZ, RZ, RZ, P1 ;  /* 0x000000ffff057224 */ /* 0x000fe200008e06ff */
[----:B------:R-:W-:Y:S01]  /*8930*/  IADD3 RZ, P1, R9, R6, RZ ;  /* 0x0000000609ff7210 */ /* 0x000fe20007f3e0ff */
[----:B------:R-:W-:-:S04]  /*8940*/  IMAD.MOV.U32 R4, RZ, RZ, R7 ;  /* 0x000000ffff047224 */ /* 0x000fc800078e0007 */
[----:B------:R-:W-:-:S08]  /*8950*/  IMAD.WIDE.U32.X R4, R15, UR7, R4, P1 ;  /* 0x000000070f047c25 */ /* 0x000fd000088e0404 */
.L_x_170:
[--C-:B------:R-:W-:Y:S01]  /*8960*/  SHF.R.U64 R8, R4, UR9, R5.reuse ;  /* 0x0000000904087c19 */ /* 0x100fe20008001205 */
[----:B------:R-:W-:Y:S01]  /*8970*/  ULDC.64 UR6, c[0x0][0x620] ;  /* 0x0001880000067ab9 */ /* 0x000fe20000000a00 */
[----:B------:R-:W-:Y:S01]  /*8980*/  SHF.R.U32.HI R4, RZ, UR9, R5 ;  /* 0x00000009ff047c19 */ /* 0x000fe20008011605 */
[----:B------:R-:W2:Y:S01]  /*8990*/  LDC R25, c[0x0][0x144] ;  /* 0x00005100ff197b82 */ /* 0x000ea20000000800 */
[----:B------:R-:W-:Y:S01]  /*89a0*/  IADD3 R7, P1, RZ, -R8, RZ ;  /* 0x80000008ff077210 */ /* 0x000fe20007f3e0ff */
[----:B------:R-:W-:Y:S01]  /*89b0*/  ULDC.64 UR10, c[0x0][0x640] ;  /* 0x00019000000a7ab9 */ /* 0x000fe20000000a00 */
[----:B0-----:R-:W-:Y:S01]  /*89c0*/  I2FP.F32.U32 R9, R14 ;  /* 0x0000000e00097245 */ /* 0x001fe20000201000 */
[----:B------:R-:W-:Y:S02]  /*89d0*/  ULDC UR8, c[0x0][0x608] ;  /* 0x0001820000087ab9 */ /* 0x000fe40000000800 */
[----:B------:R-:W-:Y:S01]  /*89e0*/  IMAD.X R4, RZ, RZ, ~R4, P1 ;  /* 0x000000ffff047224 */ /* 0x000fe200008e0e04 */
[----:B------:R-:W-:Y:S01]  /*89f0*/  ISETP.NE.U32.AND P1, PT, RZ, UR10, PT ;  /* 0x0000000aff007c0c */ /* 0x000fe2000bf25070 */
[----:B------:R-:W0:Y:S02]  /*8a00*/  LDC R20, c[0x0][0x148] ;  /* 0x00005200ff147b82 */ /* 0x000e240000000800 */
[----:B------:R-:W-:Y:S01]  /*8a10*/  IMAD R6, R4, UR6, RZ ;  /* 0x0000000604067c24 */ /* 0x000fe2000f8e02ff */
[----:B------:R-:W-:Y:S01]  /*8a20*/  ISETP.NE.AND.EX P1, PT, RZ, UR11, PT, P1 ;  /* 0x0000000bff007c0c */ /* 0x000fe2000bf25310 */
[----:B------:R-:W-:Y:S01]  /*8a30*/  IMAD.WIDE.U32 R4, R7, UR6, R16 ;  /* 0x0000000607047c25 */ /* 0x000fe2000f8e0010 */
[----:B------:R-:W-:-:S03]  /*8a40*/  ULDC UR6, c[0x0][0x150] ;  /* 0x0000540000067ab9 */ /* 0x000fc60000000800 */
[----:B------:R-:W-:Y:S02]  /*8a50*/  IMAD R7, R7, UR7, R6 ;  /* 0x0000000707077c24 */ /* 0x000fe4000f8e0206 */
[----:B------:R-:W-:Y:S01]  /*8a60*/  FMUL R6, R9, UR6 ;  /* 0x0000000609067c20 */ /* 0x000fe20008400000 */
[----:B------:R-:W-:Y:S01]  /*8a70*/  ULDC UR6, c[0x0][0x618] ;  /* 0x0001860000067ab9 */ /* 0x000fe20000000800 */
[----:B------:R-:W-:Y:S01]  /*8a80*/  ULDC UR7, c[0x0][0x154] ;  /* 0x0000550000077ab9 */ /* 0x000fe20000000800 */
[----:B------:R-:W-:-:S03]  /*8a90*/  IMAD.IADD R5, R5, 0x1, R7 ;  /* 0x0000000105057824 */ /* 0x000fc600078e0207 */
[----:B------:R-:W3:Y:S02]  /*8aa0*/  F2I.U32.TRUNC.NTZ R6, R6 ;  /* 0x0000000600067305 */ /* 0x000ee4000020f000 */
[----:B------:R-:W-:Y:S02]  /*8ab0*/  SHF.R.U64 R9, R4, UR6, R5 ;  /* 0x0000000604097c19 */ /* 0x000fe40008001205 */
[----:B-1----:R-:W-:-:S05]  /*8ac0*/  I2FP.F32.U32 R4, R13 ;  /* 0x0000000d00047245 */ /* 0x002fca0000201000 */
[----:B------:R-:W-:Y:S01]  /*8ad0*/  FMUL R22, R4, UR7 ;  /* 0x0000000704167c20 */ /* 0x000fe20008400000 */
[----:B------:R-:W-:Y:S01]  /*8ae0*/  SHF.R.U32.HI R4, RZ, UR6, R5 ;  /* 0x00000006ff047c19 */ /* 0x000fe20008011605 */
[----:B------:R-:W-:-:S03]  /*8af0*/  ULDC UR6, c[0x0][0x658] ;  /* 0x0001960000067ab9 */ /* 0x000fc60000000800 */
[--C-:B------:R-:W-:Y:S01]  /*8b00*/  SHF.R.U64 R21, R9, UR8, R4.reuse ;  /* 0x0000000809157c19 */ /* 0x100fe20008001204 */
[----:B------:R-:W1:Y:S01]  /*8b10*/  F2I.U32.TRUNC.NTZ R22, R22 ;  /* 0x0000001600167305 */ /* 0x000e62000020f000 */
[----:B------:R-:W-:Y:S01]  /*8b20*/  SHF.R.U32.HI R4, RZ, UR8, R4 ;  /* 0x00000008ff047c19 */ /* 0x000fe20008011604 */
[----:B---3--:R-:W-:-:S03]  /*8b30*/  IMAD.MOV R6, RZ, RZ, -R6 ;  /* 0x000000ffff067224 */ /* 0x008fc600078e0a06 */
[----:B------:R-:W-:Y:S01]  /*8b40*/  SHF.R.U64 R15, R21, UR6, R4 ;  /* 0x00000006150f7c19 */ /* 0x000fe20008001204 */
[----:B--2---:R-:W-:Y:S01]  /*8b50*/  IMAD R14, R25, R6, R14 ;  /* 0x00000006190e7224 */ /* 0x004fe200078e020e */
[----:B------:R-:W-:-:S03]  /*8b60*/  SHF.R.U32.HI R23, RZ, UR6, R4 ;  /* 0x00000006ff177c19 */ /* 0x000fc60008011604 */
[----:B------:R-:W-:Y:S02]  /*8b70*/  IMAD.MOV.U32 R4, RZ, RZ, R15 ;  /* 0x000000ffff047224 */ /* 0x000fe400078e000f */
[----:B------:R-:W-:Y:S01]  /*8b80*/  IMAD.MOV.U32 R5, RZ, RZ, R23 ;  /* 0x000000ffff057224 */ /* 0x000fe200078e0017 */
[----:B-1----:R-:W-:Y:S06]  /*8b90*/  @!P1 BRA `(.L_x_171) ;  /* 0x0000000000289947 */ /* 0x002fec0003800000 */
[----:B------:R-:W-:Y:S02]  /*8ba0*/  ULDC UR6, c[0x0][0x64c] ;  /* 0x0001930000067ab9 */ /* 0x000fe40000000800 */
[----:B------:R-:W-:-:S05]  /*8bb0*/  IADD3 R5, P1, R15, UR6, RZ ;  /* 0x000000060f057c10 */ /* 0x000fca000ff3e0ff */
[----:B------:R-:W-:-:S04]  /*8bc0*/  IMAD.X R23, RZ, RZ, R23, P1 ;  /* 0x000000ffff177224 */ /* 0x000fc800008e0617 */
[----:B------:R-:W-:-:S04]  /*8bd0*/  IMAD.WIDE.U32 R6, R23, UR10, RZ ;  /* 0x0000000a17067c25 */ /* 0x000fc8000f8e00ff */
[----:B------:R-:W-:-:S04]  /*8be0*/  IMAD.WIDE.U32 R6, P1, R5, UR11, R6 ;  /* 0x0000000b05067c25 */ /* 0x000fc8000f820006 */
[----:B------:R-:W-:-:S04]  /*8bf0*/  IMAD.WIDE.U32 R4, R5, UR10, RZ ;  /* 0x0000000a05047c25 */ /* 0x000fc8000f8e00ff */
[----:B------:R-:W-:Y:S01]  /*8c00*/  IMAD.MOV.U32 R4, RZ, RZ, R7 ;  /* 0x000000ffff047224 */ /* 0x000fe200078e0007 */
[----:B------:R-:W-:Y:S01]  /*8c10*/  IADD3 RZ, P3, R5, R6, RZ ;  /* 0x0000000605ff7210 */ /* 0x000fe20007f7e0ff */
[----:B------:R-:W-:-:S04]  /*8c20*/  IMAD.X R5, RZ, RZ, RZ, P1 ;  /* 0x000000ffff057224 */ /* 0x000fc800008e06ff */
[----:B------:R-:W-:-:S08]  /*8c30*/  IMAD.WIDE.U32.X R4, R23, UR11, R4, P3 ;  /* 0x0000000b17047c25 */ /* 0x000fd000098e0404 */
.L_x_171:
[----:B------:R-:W-:Y:S01]  /*8c40*/  ISETP.NE.AND P1, PT, R2, 0x1, PT ;  /* 0x000000010200780c */ /* 0x000fe20003f25270 */
[----:B------:R-:W-:Y:S01]  /*8c50*/  ULDC UR6, c[0x0][0x648] ;  /* 0x0001920000067ab9 */ /* 0x000fe20000000800 */
[----:B------:R-:W-:Y:S01]  /*8c60*/  LOP3.LUT R21, R21, UR13, RZ, 0xc0, !PT ;  /* 0x0000000d15157c12 */ /* 0x000fe2000f8ec0ff */
[----:B------:R-:W-:Y:S01]  /*8c70*/  IMAD.MOV R22, RZ, RZ, -R22 ;  /* 0x000000ffff167224 */ /* 0x000fe200078e0a16 */
[----:B------:R-:W-:Y:S01]  /*8c80*/  SHF.R.U64 R4, R4, UR6, R5 ;  /* 0x0000000604047c19 */ /* 0x000fe20008001205 */
[----:B------:R-:W-:Y:S01]  /*8c90*/  ULDC UR6, c[0x0][0x638] ;  /* 0x00018e0000067ab9 */ /* 0x000fe20000000800 */
[----:B------:R-:W-:Y:S01]  /*8ca0*/  ULDC UR7, c[0x0][0x610] ;  /* 0x0001840000077ab9 */ /* 0x000fe20000000800 */
[----:B------:R-:W-:Y:S02]  /*8cb0*/  IMAD.MOV.U32 R5, RZ, RZ, 0x1 ;  /* 0x00000001ff057424 */ /* 0x000fe400078e00ff */
[----:B------:R-:W-:Y:S02]  /*8cc0*/  IMAD.MOV R6, RZ, RZ, -R4 ;  /* 0x000000ffff067224 */ /* 0x000fe400078e0a04 */
[----:B------:R-:W-:Y:S01]  /*8cd0*/  IMAD R21, R4, UR5, R21 ;  /* 0x0000000504157c24 */ /* 0x000fe2000f8e0215 */
[----:B------:R-:W-:Y:S01]  /*8ce0*/  LOP3.LUT R4, R9, UR4, RZ, 0xc0, !PT ;  /* 0x0000000409047c12 */ /* 0x000fe2000f8ec0ff */
[----:B0-----:R-:W-:-:S02]  /*8cf0*/  @P1 IMAD R14, R20, R22, R13 ;  /* 0x00000016140e1224 */ /* 0x001fc400078e020d */
[----:B------:R-:W-:Y:S01]  /*8d00*/  IMAD R15, R6, UR6, R15 ;  /* 0x00000006060f7c24 */ /* 0x000fe2000f8e020f */
[----:B------:R-:W-:Y:S01]  /*8d10*/  ULDC UR6, c[0x0][0x600] ;  /* 0x0001800000067ab9 */ /* 0x000fe20000000800 */
[----:B------:R-:W-:Y:S02]  /*8d20*/  IMAD R14, R21, UR7, R14 ;  /* 0x00000007150e7c24 */ /* 0x000fe4000f8e020e */
[--C-:B------:R-:W-:Y:S01]  /*8d30*/  IMAD R15, R15, UR6, R4.reuse ;  /* 0x000000060f0f7c24 */ /* 0x100fe2000f8e0204 */
[----:B------:R-:W-:-:S04]  /*8d40*/  PRMT R4, R5, 0x7610, R4 ;  /* 0x0000761005047816 */ /* 0x000fc80000000004 */
[----:B------:R-:W-:Y:S02]  /*8d50*/  SEL R20, R15, R14, !P1 ;  /* 0x0000000e0f147207 */ /* 0x000fe40004800000 */
[----:B------:R-:W-:-:S07]  /*8d60*/  SEL R13, R14, R15, !P1 ;  /* 0x0000000f0e0d7207 */ /* 0x000fce0004800000 */
.L_x_169:
[----:B------:R-:W-:Y:S05]  /*8d70*/  BSYNC B1 ;  /* 0x0000000000017941 */ /* 0x000fea0003800000 */
.L_x_168:
[----:B------:R-:W-:-:S13]  /*8d80*/  LOP3.LUT P1, RZ, R4, 0xff, RZ, 0xc0, !PT ;  /* 0x000000ff04ff7812 */ /* 0x000fda000782c0ff */
[----:B------:R-:W-:Y:S05]  /*8d90*/  @P1 BRA `(.L_x_172) ;  /* 0xfffffff400141947 */ /* 0x000fea000383ffff */
[----:B------:R-:W-:Y:S05]  /*8da0*/  BSYNC B0 ;  /* 0x0000000000007941 */ /* 0x000fea0003800000 */
.L_x_160:
[----:B------:R-:W-:-:S03]  /*8db0*/  UMOV UR6, 0xffffffff ;  /* 0xffffffff00067882 */ /* 0x000fc60000000000 */
[----:B------:R-:W-:Y:S05]  /*8dc0*/  BRA.DIV UR6, `(.L_x_173) ;  /* 0x0000000206d07947 */ /* 0x000fea000b800000 */
[----:B------:R-:W-:-:S13]  /*8dd0*/  ELECT P6, URZ, PT ;  /* 0x00000000003f782f */ /* 0x000fda00038c0000 */
.L_x_185:
[----:B------:R-:W-:Y:S04]  /*8de0*/  BSSY B0, `(.L_x_174) ;  /* 0x0000019000007945 */ /* 0x000fe80003800000 */
[----:B------:R-:W-:Y:S05]  /*8df0*/  @!P6 BRA `(.L_x_175) ;  /* 0x00000000005ce947 */ /* 0x000fea0003800000 */
[----:B------:R-:W-:-:S04]  /*8e00*/  LOP3.LUT R18, R18, 0x2, RZ, 0xfc, !PT ;  /* 0x0000000212127812 */ /* 0x000fc800078efcff */
[----:B------:R-:W-:-:S13]  /*8e10*/  ISETP.NE.AND P0, PT, R18, 0x3, PT ;  /* 0x000000031200780c */ /* 0x000fda0003f05270 */
[----:B------:R-:W-:Y:S05]  /*8e20*/  @!P0 BRA `(.L_x_176) ;  /* 0x0000000000048947 */ /* 0x000fea0003800000 */
[----:B------:R-:W-:Y:S01]  /*8e30*/  BPT.TRAP 0x1 ;  /* 0x000000040000795c */ /* 0x000fe20000300000 */
.L_x_176:
[----:B------:R-:W0:Y:S01]  /*8e40*/  S2R R5, SR_CgaCtaId ;  /* 0x0000000000057919 */ /* 0x000e220000008800 */
[----:B------:R-:W-:Y:S02]  /*8e50*/  MOV R2, 0x400 ;  /* 0x0000040000027802 */ /* 0x000fe40000000f00 */
[----:B------:R-:W-:Y:S02]  /*8e60*/  SHF.L.U32 R4, R0, 0x1f, RZ ;  /* 0x0000001f00047819 */ /* 0x000fe400000006ff */
[----:B0-----:R-:W-:-:S05]  /*8e70*/  LEA R2, R5, R2, 0x18 ;  /* 0x0000000205027211 */ /* 0x001fca00078ec0ff */
[----:B------:R-:W-:-:S04]  /*8e80*/  VIADD R2, R2, 0x10 ;  /* 0x0000001002027836 */ /* 0x000fc80000000000 */
[C---:B------:R-:W-:Y:S02]  /*8e90*/  IMAD R7, R3.reuse, 0x8, R2 ;  /* 0x0000000803077824 */ /* 0x040fe400078e0202 */
[----:B------:R-:W-:Y:S02]  /*8ea0*/  VIADD R3, R3, 0x1 ;  /* 0x0000000103037836 */ /* 0x000fe40000000000 */
[----:B------:R-:W0:Y:S03]  /*8eb0*/  SYNCS.PHASECHK.TRANS64.TRYWAIT P0, [R7+URZ], R4 ;  /* 0x00000004070075a7 */ /* 0x000e26000800017f */
[----:B------:R-:W-:-:S04]  /*8ec0*/  ISETP.NE.AND P1, PT, R3, 0x2, PT ;  /* 0x000000020300780c */ /* 0x000fc80003f25270 */
[----:B------:R-:W-:Y:S02]  /*8ed0*/  SEL R5, RZ, 0x1, P1 ;  /* 0x00000001ff057807 */ /* 0x000fe40000800000 */
[----:B------:R-:W-:Y:S02]  /*8ee0*/  SEL R3, R3, RZ, P1 ;  /* 0x000000ff03037207 */ /* 0x000fe40000800000 */
[----:B------:R-:W-:Y:S01]  /*8ef0*/  LOP3.LUT R0, R0, R5, RZ, 0x3c, !PT ;  /* 0x0000000500007212 */ /* 0x000fe200078e3cff */
[----:B0-----:R-:W-:Y:S06]  /*8f00*/  @!P0 BRA `(.L_x_177) ;  /* 0x0000000000a08947 */ /* 0x001fec0003800000 */
.L_x_186:
[----:B------:R-:W-:Y:S01]  /*8f10*/  IMAD R3, R3, 0x8, R2 ;  /* 0x0000000803037824 */ /* 0x000fe200078e0202 */
[----:B------:R-:W-:-:S07]  /*8f20*/  SHF.L.U32 R0, R0, 0x1f, RZ ;  /* 0x0000001f00007819 */ /* 0x000fce00000006ff */
.L_x_178:
[----:B-1----:R1:W2:Y:S02]  /*8f30*/  SYNCS.PHASECHK.TRANS64.TRYWAIT P0, [R3+URZ], R0 ;  /* 0x00000000030075a7 */ /* 0x0022a4000800017f */
[----:B--2---:R-:W-:Y:S05]  /*8f40*/  @!P0 NANOSLEEP.SYNCS 0x989680 ;  /* 0x009896800000895d */ /* 0x004fea0003900000 */
[----:B------:R-:W2:Y:S02]  /*8f50*/  @!P0 SYNCS.PHASECHK.TRANS64 P0, [R3+URZ], R0 ;  /* 0x00000000030085a7 */ /* 0x000ea4000800007f */
[----:B--2---:R-:W-:Y:S05]  /*8f60*/  @!P0 BRA `(.L_x_178) ;  /* 0xfffffffc00f08947 */ /* 0x004fea000383ffff */
.L_x_175:
[----:B------:R-:W-:Y:S05]  /*8f70*/  BSYNC B0 ;  /* 0x0000000000007941 */ /* 0x000fea0003800000 */
.L_x_174:
[----:B------:R-:W-:Y:S05]  /*8f80*/  EXIT ;  /* 0x000000000000794d */ /* 0x000fea0003800000 */
.L_x_17:
[----:B-1----:R1:W2:Y:S02]  /*8f90*/  SYNCS.PHASECHK.TRANS64.TRYWAIT P1, [R3+URZ], R0 ;  /* 0x00000000030075a7 */ /* 0x0022a4000802017f */
[----:B--2---:R-:W-:Y:S05]  /*8fa0*/  @!P1 NANOSLEEP.SYNCS 0x989680 ;  /* 0x009896800000995d */ /* 0x004fea0003900000 */
[----:B------:R-:W2:Y:S02]  /*8fb0*/  @!P1 SYNCS.PHASECHK.TRANS64 P1, [R3+URZ], R0 ;  /* 0x00000000030095a7 */ /* 0x000ea4000802007f */
[----:B--2---:R-:W-:Y:S05]  /*8fc0*/  @!P1 BRA `(.L_x_17) ;  /* 0xfffffffc00f09947 */ /* 0x004fea000383ffff */
[----:B------:R-:W-:Y:S05]  /*8fd0*/  BRA `(.L_x_16) ;  /* 0xffffff8400347947 */ /* 0x000fea000383ffff */
.L_x_22:
[----:B-1----:R-:W-:-:S04]  /*8fe0*/  IMAD.U32 R4, RZ, RZ, UR4 ;  /* 0x00000004ff047e24 */ /* 0x002fc8000f8e00ff */
[----:B------:R1:W2:Y:S03]  /*8ff0*/  SYNCS.PHASECHK.TRANS64.TRYWAIT P1, [R4+URZ], R3 ;  /* 0x00000003040075a7 */ /* 0x0002a6000802017f */
[----:B--2---:R-:W-:Y:S05]  /*9000*/  @!P1 NANOSLEEP.SYNCS 0x989680 ;  /* 0x009896800000995d */ /* 0x004fea0003900000 */
[----:B------:R-:W2:Y:S02]  /*9010*/  @!P1 SYNCS.PHASECHK.TRANS64 P1, [R4+URZ], R3 ;  /* 0x00000003040095a7 */ /* 0x000ea4000802007f */
[----:B--2---:R-:W-:Y:S05]  /*9020*/  @!P1 BRA `(.L_x_22) ;  /* 0xfffffffc00ec9947 */ /* 0x004fea000383ffff */
[----:B------:R-:W-:Y:S05]  /*9030*/  BRA `(.L_x_21) ;  /* 0xffffff8c00387947 */ /* 0x000fea000383ffff */
.L_x_161:
[----:B------:R-:W-:Y:S01]  /*9040*/  BSSY B1, `(.L_x_179) ;  /* 0x0000006000017945 */ /* 0x000fe20003800000 */
[----:B------:R-:W-:-:S07]  /*9050*/  IMAD.MOV.U32 R15, RZ, RZ, -0x1 ;  /* 0xffffffffff0f7424 */ /* 0x000fce00078e00ff */
[----:B------:R-:W-:Y:S05]  /*9060*/  WARPSYNC.COLLECTIVE R15, `(.L_x_180) ;  /* 0x000000000f0c7348 */ /* 0x000fea0003c00000 */
[----:B------:R-:W-:Y:S02]  /*9070*/  ELECT P6, UR62, PT ;  /* 0x00000000003e782f */ /* 0x000fe400038c0000 */
[----:B------:R-:W-:Y:S01]  /*9080*/  MOV R14, UR62 ;  /* 0x0000003e000e7c02 */ /* 0x000fe20008000f00 */
[----:B------:R-:W-:Y:S10]  /*9090*/  ENDCOLLECTIVE ;  /* 0x000000000000791b */ /* 0x000ff40003800000 */
.L_x_180:
[----:B------:R-:W-:Y:S05]  /*90a0*/  BSYNC B1 ;  /* 0x0000000000017941 */ /* 0x000fea0003800000 */
.L_x_179:
[----:B------:R-:W-:Y:S05]  /*90b0*/  BRA `(.L_x_181) ;  /* 0xfffffff000587947 */ /* 0x000fea000383ffff */
.L_x_164:
[----:B0-----:R0:W1:Y:S02]  /*90c0*/  SYNCS.PHASECHK.TRANS64.TRYWAIT P1, [R14+URZ+0x10], R7 ;  /* 0x000010070e0075a7 */ /* 0x001064000802017f */
[----:B-1----:R-:W-:Y:S05]  /*90d0*/  @!P1 NANOSLEEP.SYNCS 0x989680 ;  /* 0x009896800000995d */ /* 0x002fea0003900000 */
[----:B------:R-:W1:Y:S02]  /*90e0*/  @!P1 SYNCS.PHASECHK.TRANS64 P1, [R14+URZ+0x10], R7 ;  /* 0x000010070e0095a7 */ /* 0x000e64000802007f */
[----:B-1----:R-:W-:Y:S05]  /*90f0*/  @!P1 BRA `(.L_x_164) ;  /* 0xfffffffc00f09947 */ /* 0x002fea000383ffff */
[----:B------:R-:W-:Y:S05]  /*9100*/  BRA `(.L_x_182) ;  /* 0xfffffff0008c7947 */ /* 0x000fea000383ffff */
.L_x_173:
[----:B------:R-:W-:Y:S01]  /*9110*/  BSSY B0, `(.L_x_183) ;  /* 0x0000006000007945 */ /* 0x000fe20003800000 */
[----:B------:R-:W-:-:S07]  /*9120*/  IMAD.MOV.U32 R15, RZ, RZ, -0x1 ;  /* 0xffffffffff0f7424 */ /* 0x000fce00078e00ff */
[----:B------:R-:W-:Y:S05]  /*9130*/  WARPSYNC.COLLECTIVE R15, `(.L_x_184) ;  /* 0x000000000f0c7348 */ /* 0x000fea0003c00000 */
[----:B------:R-:W-:Y:S02]  /*9140*/  ELECT P6, UR62, PT ;  /* 0x00000000003e782f */ /* 0x000fe400038c0000 */
[----:B------:R-:W-:Y:S01]  /*9150*/  MOV R14, UR62 ;  /* 0x0000003e000e7c02 */ /* 0x000fe20008000f00 */
[----:B------:R-:W-:Y:S10]  /*9160*/  ENDCOLLECTIVE ;  /* 0x000000000000791b */ /* 0x000ff40003800000 */
.L_x_184:
[----:B------:R-:W-:Y:S05]  /*9170*/  BSYNC B0 ;  /* 0x0000000000007941 */ /* 0x000fea0003800000 */
.L_x_183:
[----:B------:R-:W-:Y:S05]  /*9180*/  BRA `(.L_x_185) ;  /* 0xfffffffc00147947 */ /* 0x000fea000383ffff */
.L_x_177:
[----:B0-----:R0:W1:Y:S02]  /*9190*/  SYNCS.PHASECHK.TRANS64.TRYWAIT P0, [R7+URZ], R4 ;  /* 0x00000004070075a7 */ /* 0x001064000800017f */
[----:B-1----:R-:W-:Y:S05]  /*91a0*/  @!P0 NANOSLEEP.SYNCS 0x989680 ;  /* 0x009896800000895d */ /* 0x002fea0003900000 */
[----:B------:R-:W1:Y:S02]  /*91b0*/  @!P0 SYNCS.PHASECHK.TRANS64 P0, [R7+URZ], R4 ;  /* 0x00000004070085a7 */ /* 0x000e64000800007f */
[----:B-1----:R-:W-:Y:S05]  /*91c0*/  @!P0 BRA `(.L_x_177) ;  /* 0xfffffffc00f08947 */ /* 0x002fea000383ffff */
[----:B------:R-:W-:Y:S05]  /*91d0*/  BRA `(.L_x_186) ;  /* 0xfffffffc004c7947 */ /* 0x000fea000383ffff */
.L_x_187:
[----:B------:R-:W-:-:S00]  /*91e0*/  BRA `(.L_x_187) ;  /* 0xfffffffc00fc7947 */ /* 0x000fc0000383ffff */
[----:B------:R-:W-:-:S00]  /*91f0*/  NOP ;  /* 0x0000000000007918 */ /* 0x000fc00000000000 */
        /* <DEDUP_REMOVED lines=8> */
.L_x_188:


//--------------------- .nv.global.init           --------------------------
	.section	.nv.global.init,"aw",@progbits
.nv.global.init:
	.type		$str$22,@object
	.size		$str$22,($str$23 - $str$22)
$str$22:
        /*0000*/ 	.byte	0x6b, 0x5f, 0x74, 0x69, 0x6c, 0x65, 0x5f, 0x63, 0x6f, 0x75, 0x6e, 0x74, 0x20, 0x3e, 0x3d, 0x20
        /*0010*/ 	.byte	0x31, 0x00
	.type		$str$23,@object
	.size		$str$23,(__unnamed_1 - $str$23)
$str$23:
        /*0012*/ 	.byte	0x2f, 0x74, 0x6d, 0x70, 0x2f, 0x63, 0x75, 0x74, 0x6c, 0x61, 0x73, 0x73, 0x5f, 0x73, 0x77, 0x65
        /*0022*/ 	.byte	0x65, 0x70, 0x5f, 0x73, 0x72, 0x63, 0x2f, 0x69, 0x6e, 0x63, 0x6c, 0x75, 0x64, 0x65, 0x2f, 0x63
        /*0032*/ 	.byte	0x75, 0x74, 0x6c, 0x61, 0x73, 0x73, 0x2f, 0x67, 0x65, 0x6d, 0x6d, 0x2f, 0x63, 0x6f, 0x6c, 0x6c
        /*0042*/ 	.byte	0x65, 0x63, 0x74, 0x69, 0x76, 0x65, 0x2f, 0x73, 0x6d, 0x39, 0x30, 0x5f, 0x6d, 0x6d, 0x61, 0x5f
        /*0052*/ 	.byte	0x74, 0x6d, 0x61, 0x5f, 0x67, 0x6d, 0x6d, 0x61, 0x5f, 0x73, 0x73, 0x5f, 0x77, 0x61, 0x72, 0x70
        /*0062*/ 	.byte	0x73, 0x70, 0x65, 0x63, 0x69, 0x61, 0x6c, 0x69, 0x7a, 0x65, 0x64, 0x2e, 0x68, 0x70, 0x70, 0x00
	.type		__unnamed_1,@object
	.size		__unnamed_1,(.L_0 - __unnamed_1)
__unnamed_1:
        /*0072*/ 	.byte	0x76, 0x6f, 0x69, 0x64, 0x20, 0x63, 0x75, 0x74, 0x6c, 0x61, 0x73, 0x73, 0x3a, 0x3a, 0x67, 0x65
        /* <DEDUP_REMOVED lines=179> */
        /*0bb2*/ 	.byte	0x69, 0x64, 0x65, 0x6e, 0x74, 0x69, 0x74, 0x79, 0x5d, 0x00
.L_0:


//--------------------- .nv.shared._ZN7cutlass13device_kernelINS_4gemm6kernel13GemmUniversalIN4cute5tupleIJiiiiEEENS1_10collective13CollectiveMmaINS1_34MainloopSm90TmaGmmaWarpSpecializedILi2ENS5_IJNS4_1CILi1EEESB_SB_EEENS1_35KernelTmaWarpSpecializedCooperativeEEENS5_IJNSA_ILi256EEENSA_ILi64EEENSA_ILi128EEEEEENS_6half_tENS5_IJlSB_lEEESJ_SK_NS4_8TiledMMAINS4_8MMA_AtomIJNS4_4SM904GMMA25MMA_64x64x16_F32F16F16_SSILNSO_5MajorE0ELSQ_0ELNSO_7ScaleInE1ELSR_1EEEEEENS4_6LayoutINS5_IJNSA_ILi2EEESB_SB_EEENS5_IJSB_NSA_ILi0EEESX_EEEEENS5_IJNS4_10UnderscoreES10_S10_EEEEENS4_13SM90_TMA_LOADENS4_14ComposedLayoutINS4_7SwizzleILi3ELi4ELi3EEENS4_18smem_ptr_flag_bitsILi16EEENSU_INS5_IJNSA_ILi8EEESG_EEENS5_IJSG_SB_EEEEEEEvNS4_8identityES13_S1D_vS1E_EENS_8epilogue10collective6detail29Sm90TmaWarpSpecializedAdapterINS1H_15DefaultEpilogueISJ_SK_SK_NS1G_6thread17LinearCombinationISJ_Li1EffLNS1L_9ScaleType4KindE0ELNS_15FloatRoundStyleE2ESJ_EENS1_15EpilogueDefaultEEEEEvvEEEEvNT_6ParamsE --------------------------
	.section	.nv.shared._ZN7cutlass13device_kernelINS_4gemm6kernel13GemmUniversalIN4cute5tupleIJiiiiEEENS1_10collective13CollectiveMmaINS1_34MainloopSm90TmaGmmaWarpSpecializedILi2ENS5_IJNS4_1CILi1EEESB_SB_EEENS1_35KernelTmaWarpSpecializedCooperativeEEENS5_IJNSA_ILi256EEENSA_ILi64EEENSA_ILi128EEEEEENS_6half_tENS5_IJlSB_lEEESJ_SK_NS4_8TiledMMAINS4_8MMA_AtomIJNS4_4SM904GMMA25MMA_64x64x16_F32F16F16_SSILNSO_5MajorE0ELSQ_0ELNSO_7ScaleInE1ELSR_1EEEEEENS4_6LayoutINS5_IJNSA_ILi2EEESB_SB_EEENS5_IJSB_NSA_ILi0EEESX_EEEEENS5_IJNS4_10UnderscoreES10_S10_EEEEENS4_13SM90_TMA_LOADENS4_14ComposedLayoutINS4_7SwizzleILi3ELi4ELi3EEENS4_18smem_ptr_flag_bitsILi16EEENSU_INS5_IJNSA_ILi8EEESG_EEENS5_IJSG_SB_EEEEEEEvNS4_8identityES13_S1D_vS1E_EENS_8epilogue10collective6detail29Sm90TmaWarpSpecializedAdapterINS1H_15DefaultEpilogueISJ_SK_SK_NS1G_6thread17LinearCombinationISJ_Li1EffLNS1L_9ScaleType4KindE0ELNS_15FloatRoundStyleE2ESJ_EENS1_15EpilogueDefaultEEEEEvvEEEEvNT_6ParamsE,"aw",@nobits
	.sectionflags	@""
	.align	16
	.zero		1024


//--------------------- .nv.shared.reserved.0     --------------------------
	.section	.nv.shared.reserved.0,"aw",@nobits
	.weak		__nv_reservedSMEM_offset_0_alias
	.size		__nv_reservedSMEM_offset_0_alias, 0, 0
	.other		__nv_reservedSMEM_offset_0_alias,@"STO_CUDA_RESERVED_SHARED STV_DEFAULT"
__nv_reservedSMEM_offset_0_alias:
	.zero		0


//--------------------- .nv.global                --------------------------
	.section	.nv.global,"aw",@nobits
.nv.global:
	.type		_ZN40_INTERNAL_816edf6f_4_k_cu_43923f81_248614cute1_E,@object
	.size		_ZN40_INTERNAL_816edf6f_4_k_cu_43923f81_248614cute1_E,(_ZN40_INTERNAL_816edf6f_4_k_cu_43923f81_248614cuda3std3__45__cpo6cbeginE - _ZN40_INTERNAL_816edf6f_4_k_cu_43923f81_248614cute1_E)
_ZN40_INTERNAL_816edf6f_4_k_cu_43923f81_248614cute1_E:
	.zero		1
	.type		_ZN40_INTERNAL_816edf6f_4_k_cu_43923f81_248614cuda3std3__45__cpo6cbeginE,@object
	.size		_ZN40_INTERNAL_816edf6f_4_k_cu_43923f81_248614cuda3std3__45__cpo6cbeginE,(_ZN40_INTERNAL_816edf6f_4_k_cu_43923f81_248614cuda3std3__48in_placeE - _ZN40_INTERNAL_816edf6f_4_k_cu_43923f81_248614cuda3std3__45__cpo6cbeginE)
_ZN40_INTERNAL_816edf6f_4_k_cu_43923f81_248614cuda3std3__45__cpo6cbeginE:
	.zero		1
	.type		_ZN40_INTERNAL_816edf6f_4_k_cu_43923f81_248614cuda3std3__48in_placeE,@object
	.size		_ZN40_INTERNAL_816edf6f_4_k_cu_43923f81_248614cuda3std3__48in_placeE,(_ZN40_INTERNAL_816edf6f_4_k_cu_43923f81_248614cuda3std6ranges3__45__cpo9iter_moveE - _ZN40_INTERNAL_816edf6f_4_k_cu_43923f81_248614cuda3std3__48in_placeE)
_ZN40_INTERNAL_816edf6f_4_k_cu_43923f81_248614cuda3std3__48in_placeE:
	.zero		1
	.type		_ZN40_INTERNAL_816edf6f_4_k_cu_43923f81_248614cuda3std6ranges3__45__cpo9iter_moveE,@object
	.size		_ZN40_INTERNAL_816edf6f_4_k_cu_43923f81_248614cuda3std6ranges3__45__cpo9iter_moveE,(_ZN40_INTERNAL_816edf6f_4_k_cu_43923f81_248614cuda3std3__45__cpo5beginE - _ZN40_INTERNAL_816edf6f_4_k_cu_43923f81_248614cuda3std6ranges3__45__cpo9iter_moveE)
_ZN40_INTERNAL_816edf6f_4_k_cu_43923f81_248614cuda3std6ranges3__45__cpo9iter_moveE:
	.zero		1
	.type		_ZN40_INTERNAL_816edf6f_4_k_cu_43923f81_248614cuda3std3__45__cpo5beginE,@object
	.size		_ZN40_INTERNAL_816edf6f_4_k_cu_43923f81_248614cuda3std3__45__cpo5beginE,(_ZN40_INTERNAL_816edf6f_4_k_cu_43923f81_248614cuda3std3__442_GLOBAL__N__816edf6f_4_k_cu_43923f81_248616ignoreE - _ZN40_INTERNAL_816edf6f_4_k_cu_43923f81_248614cuda3std3__45__cpo5beginE)
_ZN40_INTERNAL_816edf6f_4_k_cu_43923f81_248614cuda3std3__45__cpo5beginE:
	.zero		1
	.type		_ZN40_INTERNAL_816edf6f_4_k_cu_43923f81_248614cuda3std3__442_GLOBAL__N__816edf6f_4_k_cu_43923f81_248616ignoreE,@object
	.size		_ZN40_INTERNAL_816edf6f_4_k_cu_43923f81_248614cuda3std3__442_GLOBAL__N__816edf6f_4_k_cu_43923f81_248616ignoreE,(_ZN40_INTERNAL_816edf6f_4_k_cu_43923f81_248614cute7productE - _ZN40_INTERNAL_816edf6f_4_k_cu_43923f81_248614cuda3std3__442_GLOBAL__N__816edf6f_4_k_cu_43923f81_248616ignoreE)
_ZN40_INTERNAL_816edf6f_4_k_cu_43923f81_248614cuda3std3__442_GLOBAL__N__816edf6f_4_k_cu_43923f81_248616ignoreE:
	.zero		1
	.type		_ZN40_INTERNAL_816edf6f_4_k_cu_43923f81_248614cute7productE,@object
	.size		_ZN40_INTERNAL_816edf6f_4_k_cu_43923f81_248614cute7productE,(_ZN40_INTERNAL_816edf6f_4_k_cu_43923f81_248614cuda3std3__45__cpo3endE - _ZN40_INTERNAL_816edf6f_4_k_cu_43923f81_248614cute7productE)
_ZN40_INTERNAL_816edf6f_4_k_cu_43923f81_248614cute7productE:
	.zero		1
	.type		_ZN40_INTERNAL_816edf6f_4_k_cu_43923f81_248614cuda3std3__45__cpo3endE,@object
	.size		_ZN40_INTERNAL_816edf6f_4_k_cu_43923f81_248614cuda3std3__45__cpo3endE,(_ZN40_INTERNAL_816edf6f_4_k_cu_43923f81_248614cuda3std3__419piecewise_constructE - _ZN40_INTERNAL_816edf6f_4_k_cu_43923f81_248614cuda3std3__45__cpo3endE)
_ZN40_INTERNAL_816edf6f_4_k_cu_43923f81_248614cuda3std3__45__cpo3endE:
	.zero		1
	.type		_ZN40_INTERNAL_816edf6f_4_k_cu_43923f81_248614cuda3std3__419piecewise_constructE,@object
	.size		_ZN40_INTERNAL_816edf6f_4_k_cu_43923f81_248614cuda3std3__419piecewise_constructE,(_ZN40_INTERNAL_816edf6f_4_k_cu_43923f81_248614cuda3std3__45__cpo4cendE - _ZN40_INTERNAL_816edf6f_4_k_cu_43923f81_248614cuda3std3__419piecewise_constructE)
_ZN40_INTERNAL_816edf6f_4_k_cu_43923f81_248614cuda3std3__419piecewise_constructE:
	.zero		1
	.type		_ZN40_INTERNAL_816edf6f_4_k_cu_43923f81_248614cuda3std3__45__cpo4cendE,@object
	.size		_ZN40_INTERNAL_816edf6f_4_k_cu_43923f81_248614cuda3std3__45__cpo4cendE,(_ZN40_INTERNAL_816edf6f_4_k_cu_43923f81_248614cuda3std6ranges3__45__cpo4swapE - _ZN40_INTERNAL_816edf6f_4_k_cu_43923f81_248614cuda3std3__45__cpo4cendE)
_ZN40_INTERNAL_816edf6f_4_k_cu_43923f81_248614cuda3std3__45__cpo4cendE:
	.zero		1
	.type		_ZN40_INTERNAL_816edf6f_4_k_cu_43923f81_248614cuda3std6ranges3__45__cpo4swapE,@object
	.size		_ZN40_INTERNAL_816edf6f_4_k_cu_43923f81_248614cuda3std6ranges3__45__cpo4swapE,(.L_8 - _ZN40_INTERNAL_816edf6f_4_k_cu_43923f81_248614cuda3std6ranges3__45__cpo4swapE)
_ZN40_INTERNAL_816edf6f_4_k_cu_43923f81_248614cuda3std6ranges3__45__cpo4swapE:
	.zero		1
.L_8:


//--------------------- .nv.constant0._ZN7cutlass13device_kernelINS_4gemm6kernel13GemmUniversalIN4cute5tupleIJiiiiEEENS1_10collective13CollectiveMmaINS1_34MainloopSm90TmaGmmaWarpSpecializedILi2ENS5_IJNS4_1CILi1EEESB_SB_EEENS1_35KernelTmaWarpSpecializedCooperativeEEENS5_IJNSA_ILi256EEENSA_ILi64EEENSA_ILi128EEEEEENS_6half_tENS5_IJlSB_lEEESJ_SK_NS4_8TiledMMAINS4_8MMA_AtomIJNS4_4SM904GMMA25MMA_64x64x16_F32F16F16_SSILNSO_5MajorE0ELSQ_0ELNSO_7ScaleInE1ELSR_1EEEEEENS4_6LayoutINS5_IJNSA_ILi2EEESB_SB_EEENS5_IJSB_NSA_ILi0EEESX_EEEEENS5_IJNS4_10UnderscoreES10_S10_EEEEENS4_13SM90_TMA_LOADENS4_14ComposedLayoutINS4_7SwizzleILi3ELi4ELi3EEENS4_18smem_ptr_flag_bitsILi16EEENSU_INS5_IJNSA_ILi8EEESG_EEENS5_IJSG_SB_EEEEEEEvNS4_8identityES13_S1D_vS1E_EENS_8epilogue10collective6detail29Sm90TmaWarpSpecializedAdapterINS1H_15DefaultEpilogueISJ_SK_SK_NS1G_6thread17LinearCombinationISJ_Li1EffLNS1L_9ScaleType4KindE0ELNS_15FloatRoundStyleE2ESJ_EENS1_15EpilogueDefaultEEEEEvvEEEEvNT_6ParamsE --------------------------
	.section	.nv.constant0._ZN7cutlass13device_kernelINS_4gemm6kernel13GemmUniversalIN4cute5tupleIJiiiiEEENS1_10collective13CollectiveMmaINS1_34MainloopSm90TmaGmmaWarpSpecializedILi2ENS5_IJNS4_1CILi1EEESB_SB_EEENS1_35KernelTmaWarpSpecializedCooperativeEEENS5_IJNSA_ILi256EEENSA_ILi64EEENSA_ILi128EEEEEENS_6half_tENS5_IJlSB_lEEESJ_SK_NS4_8TiledMMAINS4_8MMA_AtomIJNS4_4SM904GMMA25MMA_64x64x16_F32F16F16_SSILNSO_5MajorE0ELSQ_0ELNSO_7ScaleInE1ELSR_1EEEEEENS4_6LayoutINS5_IJNSA_ILi2EEESB_SB_EEENS5_IJSB_NSA_ILi0EEESX_EEEEENS5_IJNS4_10UnderscoreES10_S10_EEEEENS4_13SM90_TMA_LOADENS4_14ComposedLayoutINS4_7SwizzleILi3ELi4ELi3EEENS4_18smem_ptr_flag_bitsILi16EEENSU_INS5_IJNSA_ILi8EEESG_EEENS5_IJSG_SB_EEEEEEEvNS4_8identityES13_S1D_vS1E_EENS_8epilogue10collective6detail29Sm90TmaWarpSpecializedAdapterINS1H_15DefaultEpilogueISJ_SK_SK_NS1G_6thread17LinearCombinationISJ_Li1EffLNS1L_9ScaleType4KindE0ELNS_15FloatRoundStyleE2ESJ_EENS1_15EpilogueDefaultEEEEEvvEEEEvNT_6ParamsE,"a",@progbits
	.sectionflags	@""
	.align	4
.nv.constant0._ZN7cutlass13device_kernelINS_4gemm6kernel13GemmUniversalIN4cute5tupleIJiiiiEEENS1_10collective13CollectiveMmaINS1_34MainloopSm90TmaGmmaWarpSpecializedILi2ENS5_IJNS4_1CILi1EEESB_SB_EEENS1_35KernelTmaWarpSpecializedCooperativeEEENS5_IJNSA_ILi256EEENSA_ILi64EEENSA_ILi128EEEEEENS_6half_tENS5_IJlSB_lEEESJ_SK_NS4_8TiledMMAINS4_8MMA_AtomIJNS4_4SM904GMMA25MMA_64x64x16_F32F16F16_SSILNSO_5MajorE0ELSQ_0ELNSO_7ScaleInE1ELSR_1EEEEEENS4_6LayoutINS5_IJNSA_ILi2EEESB_SB_EEENS5_IJSB_NSA_ILi0EEESX_EEEEENS5_IJNS4_10UnderscoreES10_S10_EEEEENS4_13SM90_TMA_LOADENS4_14ComposedLayoutINS4_7SwizzleILi3ELi4ELi3EEENS4_18smem_ptr_flag_bitsILi16EEENSU_INS5_IJNSA_ILi8EEESG_EEENS5_IJSG_SB_EEEEEEEvNS4_8identityES13_S1D_vS1E_EENS_8epilogue10collective6detail29Sm90TmaWarpSpecializedAdapterINS1H_15DefaultEpilogueISJ_SK_SK_NS1G_6thread17LinearCombinationISJ_Li1EffLNS1L_9ScaleType4KindE0ELNS_15FloatRoundStyleE2ESJ_EENS1_15EpilogueDefaultEEEEEvvEEEEvNT_6ParamsE:
	.zero		1664


//--------------------- SYMBOLS --------------------------

	.type		.nv.reservedSmem.offset0,@object
	.size		.nv.reservedSmem.offset0,0x4
	.type		__assertfail,@function
